	.target	sm_100a

	.elftype	@"ET_EXEC"


//--------------------- .note.nv.tkinfo           --------------------------
	.section	.note.nv.tkinfo,"",@"SHT_NOTE"
	.sectionflags	@"SHF_NOTE_NV_TKINFO"
	.tkinfo
        /*0018*/ 	.word	0x00000002
        /*0030*/ 	.string	""
        /*0030*/ 	.string	"ptxas"
        /*0030*/ 	.string	"Cuda compilation tools, release 13.0, V13.0.88"
        /*0030*/ 	.string	"Build cuda_13.0.r13.0/compiler.36424714_0"
        /*0030*/ 	.string	"-arch sm_100a -m 64 "



//--------------------- .note.nv.cuinfo           --------------------------
	.section	.note.nv.cuinfo,"",@"SHT_NOTE"
	.sectionflags	@"SHF_NOTE_NV_CUINFO"
        /*0018*/ 	.short	0x0002
        /*001a*/ 	.short	0x0064
        /*001c*/ 	.short	0x0082
	.zero		2


//--------------------- .nv.info                  --------------------------
	.section	.nv.info,"",@"SHT_CUDA_INFO"
	.align	4


	//----- nvinfo : EIATTR_REGCOUNT
	.align		4
        /*0000*/ 	.byte	0x04, 0x2f
        /*0002*/ 	.short	(.L_12 - .L_11)
	.align		4
.L_11:
        /*0004*/ 	.word	index@(_ZN7cutlass13device_kernelIN5flash11enable_sm90INS1_16FlashAttnFwdSm90INS1_25CollectiveMainloopFwdSm90ILi2EN4cute5tupleIJNS5_1CILi1EEES8_S8_EEENS6_IJNS7_ILi128EEENS7_ILi160EEENS7_ILi192EEEEEELi128ENS_12float_e4m3_tEfNS_4arch4Sm90ELb1ELb0ELb1ELb1ELb1ELb1ELb0ELb1ELb1ELb1ELb0ELb0EEENS1_21CollectiveEpilogueFwdINS6_IJSA_SA_SB_EEES9_NS_10bfloat16_tESG_Li256ELb1ELb1ELb0ELb1EEENS1_36VarlenDynamicPersistentTileSchedulerILi128ELi160ELi256ELi128ELb0ELb1ELb1ELb1ELb1ELb1EEEEEEEEEvNT_6ParamsE)
        /*0008*/ 	.word	0x00000004


	//----- nvinfo : EIATTR_FRAME_SIZE
	.align		4
.L_12:
        /*000c*/ 	.byte	0x04, 0x11
        /*000e*/ 	.short	(.L_14 - .L_13)
	.align		4
.L_13:
        /*0010*/ 	.word	index@(_ZN7cutlass13device_kernelIN5flash11enable_sm90INS1_16FlashAttnFwdSm90INS1_25CollectiveMainloopFwdSm90ILi2EN4cute5tupleIJNS5_1CILi1EEES8_S8_EEENS6_IJNS7_ILi128EEENS7_ILi160EEENS7_ILi192EEEEEELi128ENS_12float_e4m3_tEfNS_4arch4Sm90ELb1ELb0ELb1ELb1ELb1ELb1ELb0ELb1ELb1ELb1ELb0ELb0EEENS1_21CollectiveEpilogueFwdINS6_IJSA_SA_SB_EEES9_NS_10bfloat16_tESG_Li256ELb1ELb1ELb0ELb1EEENS1_36VarlenDynamicPersistentTileSchedulerILi128ELi160ELi256ELi128ELb0ELb1ELb1ELb1ELb1ELb1EEEEEEEEEvNT_6ParamsE)
        /*0014*/ 	.word	0x00000000


	//----- nvinfo : EIATTR_REGCOUNT
	.align		4
.L_14:
        /*0018*/ 	.byte	0x04, 0x2f
        /*001a*/ 	.short	(.L_16 - .L_15)
	.align		4
.L_15:
        /*001c*/ 	.word	index@(_ZN7cutlass13device_kernelIN5flash11enable_sm90INS1_16FlashAttnFwdSm90INS1_25CollectiveMainloopFwdSm90ILi2EN4cute5tupleIJNS5_1CILi1EEES8_S8_EEENS6_IJNS7_ILi128EEENS7_ILi160EEENS7_ILi192EEEEEELi128ENS_12float_e4m3_tEfNS_4arch4Sm90ELb1ELb0ELb1ELb1ELb1ELb0ELb0ELb1ELb1ELb1ELb0ELb0EEENS1_21CollectiveEpilogueFwdINS6_IJSA_SA_SB_EEES9_NS_10bfloat16_tESG_Li256ELb1ELb1ELb0ELb1EEENS1_36VarlenDynamicPersistentTileSchedulerILi128ELi160ELi256ELi128ELb0ELb1ELb1ELb1ELb1ELb1EEEEEEEEEvNT_6ParamsE)
        /*0020*/ 	.word	0x00000004


	//----- nvinfo : EIATTR_FRAME_SIZE
	.align		4
.L_16:
        /*0024*/ 	.byte	0x04, 0x11
        /*0026*/ 	.short	(.L_18 - .L_17)
	.align		4
.L_17:
        /*0028*/ 	.word	index@(_ZN7cutlass13device_kernelIN5flash11enable_sm90INS1_16FlashAttnFwdSm90INS1_25CollectiveMainloopFwdSm90ILi2EN4cute5tupleIJNS5_1CILi1EEES8_S8_EEENS6_IJNS7_ILi128EEENS7_ILi160EEENS7_ILi192EEEEEELi128ENS_12float_e4m3_tEfNS_4arch4Sm90ELb1ELb0ELb1ELb1ELb1ELb0ELb0ELb1ELb1ELb1ELb0ELb0EEENS1_21CollectiveEpilogueFwdINS6_IJSA_SA_SB_EEES9_NS_10bfloat16_tESG_Li256ELb1ELb1ELb0ELb1EEENS1_36VarlenDynamicPersistentTileSchedulerILi128ELi160ELi256ELi128ELb0ELb1ELb1ELb1ELb1ELb1EEEEEEEEEvNT_6ParamsE)
        /*002c*/ 	.word	0x00000000


	//----- nvinfo : EIATTR_REGCOUNT
	.align		4
.L_18:
        /*0030*/ 	.byte	0x04, 0x2f
        /*0032*/ 	.short	(.L_20 - .L_19)
	.align		4
.L_19:
        /*0034*/ 	.word	index@(_ZN7cutlass13device_kernelIN5flash11enable_sm90INS1_16FlashAttnFwdSm90INS1_25CollectiveMainloopFwdSm90ILi2EN4cute5tupleIJNS5_1CILi1EEES8_S8_EEENS6_IJNS7_ILi128EEENS7_ILi160EEENS7_ILi192EEEEEELi128ENS_12float_e4m3_tEfNS_4arch4Sm90ELb1ELb0ELb1ELb0ELb1ELb0ELb0ELb1ELb1ELb1ELb0ELb0EEENS1_21CollectiveEpilogueFwdINS6_IJSA_SA_SB_EEES9_NS_10bfloat16_tESG_Li256ELb0ELb1ELb0ELb1EEENS1_30DynamicPersistentTileSchedulerILi256ELi128ELb0ELb1ELb1EEEEEEEEEvNT_6ParamsE)
        /*0038*/ 	.word	0x00000004


	//----- nvinfo : EIATTR_FRAME_SIZE
	.align		4
.L_20:
        /*003c*/ 	.byte	0x04, 0x11
        /*003e*/ 	.short	(.L_22 - .L_21)
	.align		4
.L_21:
        /*0040*/ 	.word	index@(_ZN7cutlass13device_kernelIN5flash11enable_sm90INS1_16FlashAttnFwdSm90INS1_25CollectiveMainloopFwdSm90ILi2EN4cute5tupleIJNS5_1CILi1EEES8_S8_EEENS6_IJNS7_ILi128EEENS7_ILi160EEENS7_ILi192EEEEEELi128ENS_12float_e4m3_tEfNS_4arch4Sm90ELb1ELb0ELb1ELb0ELb1ELb0ELb0ELb1ELb1ELb1ELb0ELb0EEENS1_21CollectiveEpilogueFwdINS6_IJSA_SA_SB_EEES9_NS_10bfloat16_tESG_Li256ELb0ELb1ELb0ELb1EEENS1_30DynamicPersistentTileSchedulerILi256ELi128ELb0ELb1ELb1EEEEEEEEEvNT_6ParamsE)
        /*0044*/ 	.word	0x00000000


	//----- nvinfo : EIATTR_REGCOUNT
	.align		4
.L_22:
        /*0048*/ 	.byte	0x04, 0x2f
        /*004a*/ 	.short	(.L_24 - .L_23)
	.align		4
.L_23:
        /*004c*/ 	.word	index@(_ZN7cutlass13device_kernelIN5flash11enable_sm90INS1_16FlashAttnFwdSm90INS1_25CollectiveMainloopFwdSm90ILi2EN4cute5tupleIJNS5_1CILi1EEES8_S8_EEENS6_IJNS7_ILi128EEESA_NS7_ILi192EEEEEELi128ENS_12float_e4m3_tEfNS_4arch4Sm90ELb0ELb1ELb1ELb1ELb1ELb1ELb0ELb1ELb1ELb1ELb0ELb0EEENS1_21CollectiveEpilogueFwdINS6_IJSA_SA_SA_EEES9_NS_10bfloat16_tESF_Li256ELb1ELb1ELb0ELb1EEENS1_36VarlenDynamicPersistentTileSchedulerILi128ELi128ELi256ELi128ELb0ELb1ELb1ELb1ELb0ELb1EEEEEEEEEvNT_6ParamsE)
        /*0050*/ 	.word	0x00000004


	//----- nvinfo : EIATTR_FRAME_SIZE
	.align		4
.L_24:
        /*0054*/ 	.byte	0x04, 0x11
        /*0056*/ 	.short	(.L_26 - .L_25)
	.align		4
.L_25:
        /*0058*/ 	.word	index@(_ZN7cutlass13device_kernelIN5flash11enable_sm90INS1_16FlashAttnFwdSm90INS1_25CollectiveMainloopFwdSm90ILi2EN4cute5tupleIJNS5_1CILi1EEES8_S8_EEENS6_IJNS7_ILi128EEESA_NS7_ILi192EEEEEELi128ENS_12float_e4m3_tEfNS_4arch4Sm90ELb0ELb1ELb1ELb1ELb1ELb1ELb0ELb1ELb1ELb1ELb0ELb0EEENS1_21CollectiveEpilogueFwdINS6_IJSA_SA_SA_EEES9_NS_10bfloat16_tESF_Li256ELb1ELb1ELb0ELb1EEENS1_36VarlenDynamicPersistentTileSchedulerILi128ELi128ELi256ELi128ELb0ELb1ELb1ELb1ELb0ELb1EEEEEEEEEvNT_6ParamsE)
        /*005c*/ 	.word	0x00000000


	//----- nvinfo : EIATTR_REGCOUNT
	.align		4
.L_26:
        /*0060*/ 	.byte	0x04, 0x2f
        /*0062*/ 	.short	(.L_28 - .L_27)
	.align		4
.L_27:
        /*0064*/ 	.word	index@(_ZN7cutlass13device_kernelIN5flash11enable_sm90INS1_16FlashAttnFwdSm90INS1_25CollectiveMainloopFwdSm90ILi2EN4cute5tupleIJNS5_1CILi1EEES8_S8_EEENS6_IJNS7_ILi128EEESA_NS7_ILi192EEEEEELi128ENS_12float_e4m3_tEfNS_4arch4Sm90ELb0ELb1ELb1ELb1ELb1ELb0ELb0ELb1ELb1ELb1ELb0ELb0EEENS1_21CollectiveEpilogueFwdINS6_IJSA_SA_SA_EEES9_NS_10bfloat16_tESF_Li256ELb1ELb1ELb0ELb1EEENS1_36VarlenDynamicPersistentTileSchedulerILi128ELi128ELi256ELi128ELb0ELb1ELb1ELb1ELb0ELb1EEEEEEEEEvNT_6ParamsE)
        /*0068*/ 	.word	0x00000004


	//----- nvinfo : EIATTR_FRAME_SIZE
	.align		4
.L_28:
        /*006c*/ 	.byte	0x04, 0x11
        /*006e*/ 	.short	(.L_30 - .L_29)
	.align		4
.L_29:
        /*0070*/ 	.word	index@(_ZN7cutlass13device_kernelIN5flash11enable_sm90INS1_16FlashAttnFwdSm90INS1_25CollectiveMainloopFwdSm90ILi2EN4cute5tupleIJNS5_1CILi1EEES8_S8_EEENS6_IJNS7_ILi128EEESA_NS7_ILi192EEEEEELi128ENS_12float_e4m3_tEfNS_4arch4Sm90ELb0ELb1ELb1ELb1ELb1ELb0ELb0ELb1ELb1ELb1ELb0ELb0EEENS1_21CollectiveEpilogueFwdINS6_IJSA_SA_SA_EEES9_NS_10bfloat16_tESF_Li256ELb1ELb1ELb0ELb1EEENS1_36VarlenDynamicPersistentTileSchedulerILi128ELi128ELi256ELi128ELb0ELb1ELb1ELb1ELb0ELb1EEEEEEEEEvNT_6ParamsE)
        /*0074*/ 	.word	0x00000000


	//----- nvinfo : EIATTR_REGCOUNT
	.align		4
.L_30:
        /*0078*/ 	.byte	0x04, 0x2f
        /*007a*/ 	.short	(.L_32 - .L_31)
	.align		4
.L_31:
        /*007c*/ 	.word	index@(_ZN7cutlass13device_kernelIN5flash11enable_sm90INS1_16FlashAttnFwdSm90INS1_25CollectiveMainloopFwdSm90ILi2EN4cute5tupleIJNS5_1CILi1EEES8_S8_EEENS6_IJNS7_ILi128EEESA_NS7_ILi192EEEEEELi128ENS_12float_e4m3_tEfNS_4arch4Sm90ELb0ELb1ELb1ELb0ELb1ELb0ELb0ELb1ELb1ELb1ELb0ELb0EEENS1_21CollectiveEpilogueFwdINS6_IJSA_SA_SA_EEES9_NS_10bfloat16_tESF_Li256ELb0ELb1ELb0ELb1EEENS1_30DynamicPersistentTileSchedulerILi256ELi128ELb0ELb1ELb1EEEEEEEEEvNT_6ParamsE)
        /*0080*/ 	.word	0x00000004


	//----- nvinfo : EIATTR_FRAME_SIZE
	.align		4
.L_32:
        /*0084*/ 	.byte	0x04, 0x11
        /*0086*/ 	.short	(.L_34 - .L_33)
	.align		4
.L_33:
        /*0088*/ 	.word	index@(_ZN7cutlass13device_kernelIN5flash11enable_sm90INS1_16FlashAttnFwdSm90INS1_25CollectiveMainloopFwdSm90ILi2EN4cute5tupleIJNS5_1CILi1EEES8_S8_EEENS6_IJNS7_ILi128EEESA_NS7_ILi192EEEEEELi128ENS_12float_e4m3_tEfNS_4arch4Sm90ELb0ELb1ELb1ELb0ELb1ELb0ELb0ELb1ELb1ELb1ELb0ELb0EEENS1_21CollectiveEpilogueFwdINS6_IJSA_SA_SA_EEES9_NS_10bfloat16_tESF_Li256ELb0ELb1ELb0ELb1EEENS1_30DynamicPersistentTileSchedulerILi256ELi128ELb0ELb1ELb1EEEEEEEEEvNT_6ParamsE)
        /*008c*/ 	.word	0x00000000


	//----- nvinfo : EIATTR_REGCOUNT
	.align		4
.L_34:
        /*0090*/ 	.byte	0x04, 0x2f
        /*0092*/ 	.short	(.L_36 - .L_35)
	.align		4
.L_35:
        /*0094*/ 	.word	index@(_ZN7cutlass13device_kernelIN5flash11enable_sm90INS1_16FlashAttnFwdSm90INS1_25CollectiveMainloopFwdSm90ILi2EN4cute5tupleIJNS5_1CILi1EEES8_S8_EEENS6_IJNS7_ILi128EEENS7_ILi160EEENS7_ILi192EEEEEELi128ENS_12float_e4m3_tEfNS_4arch4Sm90ELb0ELb0ELb1ELb1ELb1ELb1ELb0ELb1ELb1ELb1ELb0ELb0EEENS1_21CollectiveEpilogueFwdINS6_IJSA_SA_SB_EEES9_NS_10bfloat16_tESG_Li256ELb1ELb1ELb0ELb1EEENS1_36VarlenDynamicPersistentTileSchedulerILi128ELi160ELi256ELi128ELb0ELb1ELb1ELb0ELb1ELb1EEEEEEEEEvNT_6ParamsE)
        /*0098*/ 	.word	0x00000004


	//----- nvinfo : EIATTR_FRAME_SIZE
	.align		4
.L_36:
        /*009c*/ 	.byte	0x04, 0x11
        /*009e*/ 	.short	(.L_38 - .L_37)
	.align		4
.L_37:
        /*00a0*/ 	.word	index@(_ZN7cutlass13device_kernelIN5flash11enable_sm90INS1_16FlashAttnFwdSm90INS1_25CollectiveMainloopFwdSm90ILi2EN4cute5tupleIJNS5_1CILi1EEES8_S8_EEENS6_IJNS7_ILi128EEENS7_ILi160EEENS7_ILi192EEEEEELi128ENS_12float_e4m3_tEfNS_4arch4Sm90ELb0ELb0ELb1ELb1ELb1ELb1ELb0ELb1ELb1ELb1ELb0ELb0EEENS1_21CollectiveEpilogueFwdINS6_IJSA_SA_SB_EEES9_NS_10bfloat16_tESG_Li256ELb1ELb1ELb0ELb1EEENS1_36VarlenDynamicPersistentTileSchedulerILi128ELi160ELi256ELi128ELb0ELb1ELb1ELb0ELb1ELb1EEEEEEEEEvNT_6ParamsE)
        /*00a4*/ 	.word	0x00000000


	//----- nvinfo : EIATTR_REGCOUNT
	.align		4
.L_38:
        /*00a8*/ 	.byte	0x04, 0x2f
        /*00aa*/ 	.short	(.L_40 - .L_39)
	.align		4
.L_39:
        /*00ac*/ 	.word	index@(_ZN7cutlass13device_kernelIN5flash11enable_sm90INS1_16FlashAttnFwdSm90INS1_25CollectiveMainloopFwdSm90ILi2EN4cute5tupleIJNS5_1CILi1EEES8_S8_EEENS6_IJNS7_ILi128EEENS7_ILi160EEENS7_ILi192EEEEEELi128ENS_12float_e4m3_tEfNS_4arch4Sm90ELb0ELb0ELb1ELb1ELb1ELb0ELb0ELb1ELb1ELb1ELb0ELb0EEENS1_21CollectiveEpilogueFwdINS6_IJSA_SA_SB_EEES9_NS_10bfloat16_tESG_Li256ELb1ELb1ELb0ELb1EEENS1_36VarlenDynamicPersistentTileSchedulerILi128ELi160ELi256ELi128ELb0ELb1ELb1ELb0ELb1ELb1EEEEEEEEEvNT_6ParamsE)
        /*00b0*/ 	.word	0x00000004


	//----- nvinfo : EIATTR_FRAME_SIZE
	.align		4
.L_40:
        /*00b4*/ 	.byte	0x04, 0x11
        /*00b6*/ 	.short	(.L_42 - .L_41)
	.align		4
.L_41:
        /*00b8*/ 	.word	index@(_ZN7cutlass13device_kernelIN5flash11enable_sm90INS1_16FlashAttnFwdSm90INS1_25CollectiveMainloopFwdSm90ILi2EN4cute5tupleIJNS5_1CILi1EEES8_S8_EEENS6_IJNS7_ILi128EEENS7_ILi160EEENS7_ILi192EEEEEELi128ENS_12float_e4m3_tEfNS_4arch4Sm90ELb0ELb0ELb1ELb1ELb1ELb0ELb0ELb1ELb1ELb1ELb0ELb0EEENS1_21CollectiveEpilogueFwdINS6_IJSA_SA_SB_EEES9_NS_10bfloat16_tESG_Li256ELb1ELb1ELb0ELb1EEENS1_36VarlenDynamicPersistentTileSchedulerILi128ELi160ELi256ELi128ELb0ELb1ELb1ELb0ELb1ELb1EEEEEEEEEvNT_6ParamsE)
        /*00bc*/ 	.word	0x00000000


	//----- nvinfo : EIATTR_REGCOUNT
	.align		4
.L_42:
        /*00c0*/ 	.byte	0x04, 0x2f
        /*00c2*/ 	.short	(.L_44 - .L_43)
	.align		4
.L_43:
        /*00c4*/ 	.word	index@(_ZN7cutlass13device_kernelIN5flash11enable_sm90INS1_16FlashAttnFwdSm90INS1_25CollectiveMainloopFwdSm90ILi2EN4cute5tupleIJNS5_1CILi1EEES8_S8_EEENS6_IJNS7_ILi128EEENS7_ILi160EEENS7_ILi192EEEEEELi128ENS_12float_e4m3_tEfNS_4arch4Sm90ELb0ELb0ELb1ELb0ELb1ELb0ELb0ELb1ELb1ELb1ELb0ELb0EEENS1_21CollectiveEpilogueFwdINS6_IJSA_SA_SB_EEES9_NS_10bfloat16_tESG_Li256ELb0ELb1ELb0ELb1EEENS1_29StaticPersistentTileSchedulerILb0EEEEEEEEEvNT_6ParamsE)
        /*00c8*/ 	.word	0x00000004


	//----- nvinfo : EIATTR_FRAME_SIZE
	.align		4
.L_44:
        /*00cc*/ 	.byte	0x04, 0x11
        /*00ce*/ 	.short	(.L_46 - .L_45)
	.align		4
.L_45:
        /*00d0*/ 	.word	index@(_ZN7cutlass13device_kernelIN5flash11enable_sm90INS1_16FlashAttnFwdSm90INS1_25CollectiveMainloopFwdSm90ILi2EN4cute5tupleIJNS5_1CILi1EEES8_S8_EEENS6_IJNS7_ILi128EEENS7_ILi160EEENS7_ILi192EEEEEELi128ENS_12float_e4m3_tEfNS_4arch4Sm90ELb0ELb0ELb1ELb0ELb1ELb0ELb0ELb1ELb1ELb1ELb0ELb0EEENS1_21CollectiveEpilogueFwdINS6_IJSA_SA_SB_EEES9_NS_10bfloat16_tESG_Li256ELb0ELb1ELb0ELb1EEENS1_29StaticPersistentTileSchedulerILb0EEEEEEEEEvNT_6ParamsE)
        /*00d4*/ 	.word	0x00000000


	//----- nvinfo : EIATTR_MIN_STACK_SIZE
	.align		4
.L_46:
        /*00d8*/ 	.byte	0x04, 0x12
        /*00da*/ 	.short	(.L_48 - .L_47)
	.align		4
.L_47:
        /*00dc*/ 	.word	index@(_ZN7cutlass13device_kernelIN5flash11enable_sm90INS1_16FlashAttnFwdSm90INS1_25CollectiveMainloopFwdSm90ILi2EN4cute5tupleIJNS5_1CILi1EEES8_S8_EEENS6_IJNS7_ILi128EEENS7_ILi160EEENS7_ILi192EEEEEELi128ENS_12float_e4m3_tEfNS_4arch4Sm90ELb0ELb0ELb1ELb0ELb1ELb0ELb0ELb1ELb1ELb1ELb0ELb0EEENS1_21CollectiveEpilogueFwdINS6_IJSA_SA_SB_EEES9_NS_10bfloat16_tESG_Li256ELb0ELb1ELb0ELb1EEENS1_29StaticPersistentTileSchedulerILb0EEEEEEEEEvNT_6ParamsE)
        /*00e0*/ 	.word	0x00000000


	//----- nvinfo : EIATTR_MIN_STACK_SIZE
	.align		4
.L_48:
        /*00e4*/ 	.byte	0x04, 0x12
        /*00e6*/ 	.short	(.L_50 - .L_49)
	.align		4
.L_49:
        /*00e8*/ 	.word	index@(_ZN7cutlass13device_kernelIN5flash11enable_sm90INS1_16FlashAttnFwdSm90INS1_25CollectiveMainloopFwdSm90ILi2EN4cute5tupleIJNS5_1CILi1EEES8_S8_EEENS6_IJNS7_ILi128EEENS7_ILi160EEENS7_ILi192EEEEEELi128ENS_12float_e4m3_tEfNS_4arch4Sm90ELb0ELb0ELb1ELb1ELb1ELb0ELb0ELb1ELb1ELb1ELb0ELb0EEENS1_21CollectiveEpilogueFwdINS6_IJSA_SA_SB_EEES9_NS_10bfloat16_tESG_Li256ELb1ELb1ELb0ELb1EEENS1_36VarlenDynamicPersistentTileSchedulerILi128ELi160ELi256ELi128ELb0ELb1ELb1ELb0ELb1ELb1EEEEEEEEEvNT_6ParamsE)
        /*00ec*/ 	.word	0x00000000


	//----- nvinfo : EIATTR_MIN_STACK_SIZE
	.align		4
.L_50:
        /*00f0*/ 	.byte	0x04, 0x12
        /*00f2*/ 	.short	(.L_52 - .L_51)
	.align		4
.L_51:
        /*00f4*/ 	.word	index@(_ZN7cutlass13device_kernelIN5flash11enable_sm90INS1_16FlashAttnFwdSm90INS1_25CollectiveMainloopFwdSm90ILi2EN4cute5tupleIJNS5_1CILi1EEES8_S8_EEENS6_IJNS7_ILi128EEENS7_ILi160EEENS7_ILi192EEEEEELi128ENS_12float_e4m3_tEfNS_4arch4Sm90ELb0ELb0ELb1ELb1ELb1ELb1ELb0ELb1ELb1ELb1ELb0ELb0EEENS1_21CollectiveEpilogueFwdINS6_IJSA_SA_SB_EEES9_NS_10bfloat16_tESG_Li256ELb1ELb1ELb0ELb1EEENS1_36VarlenDynamicPersistentTileSchedulerILi128ELi160ELi256ELi128ELb0ELb1ELb1ELb0ELb1ELb1EEEEEEEEEvNT_6ParamsE)
        /*00f8*/ 	.word	0x00000000


	//----- nvinfo : EIATTR_MIN_STACK_SIZE
	.align		4
.L_52:
        /*00fc*/ 	.byte	0x04, 0x12
        /*00fe*/ 	.short	(.L_54 - .L_53)
	.align		4
.L_53:
        /*0100*/ 	.word	index@(_ZN7cutlass13device_kernelIN5flash11enable_sm90INS1_16FlashAttnFwdSm90INS1_25CollectiveMainloopFwdSm90ILi2EN4cute5tupleIJNS5_1CILi1EEES8_S8_EEENS6_IJNS7_ILi128EEESA_NS7_ILi192EEEEEELi128ENS_12float_e4m3_tEfNS_4arch4Sm90ELb0ELb1ELb1ELb0ELb1ELb0ELb0ELb1ELb1ELb1ELb0ELb0EEENS1_21CollectiveEpilogueFwdINS6_IJSA_SA_SA_EEES9_NS_10bfloat16_tESF_Li256ELb0ELb1ELb0ELb1EEENS1_30DynamicPersistentTileSchedulerILi256ELi128ELb0ELb1ELb1EEEEEEEEEvNT_6ParamsE)
        /*0104*/ 	.word	0x00000000


	//----- nvinfo : EIATTR_MIN_STACK_SIZE
	.align		4
.L_54:
        /*0108*/ 	.byte	0x04, 0x12
        /*010a*/ 	.short	(.L_56 - .L_55)
	.align		4
.L_55:
        /*010c*/ 	.word	index@(_ZN7cutlass13device_kernelIN5flash11enable_sm90INS1_16FlashAttnFwdSm90INS1_25CollectiveMainloopFwdSm90ILi2EN4cute5tupleIJNS5_1CILi1EEES8_S8_EEENS6_IJNS7_ILi128EEESA_NS7_ILi192EEEEEELi128ENS_12float_e4m3_tEfNS_4arch4Sm90ELb0ELb1ELb1ELb1ELb1ELb0ELb0ELb1ELb1ELb1ELb0ELb0EEENS1_21CollectiveEpilogueFwdINS6_IJSA_SA_SA_EEES9_NS_10bfloat16_tESF_Li256ELb1ELb1ELb0ELb1EEENS1_36VarlenDynamicPersistentTileSchedulerILi128ELi128ELi256ELi128ELb0ELb1ELb1ELb1ELb0ELb1EEEEEEEEEvNT_6ParamsE)
        /*0110*/ 	.word	0x00000000


	//----- nvinfo : EIATTR_MIN_STACK_SIZE
	.align		4
.L_56:
        /*0114*/ 	.byte	0x04, 0x12
        /*0116*/ 	.short	(.L_58 - .L_57)
	.align		4
.L_57:
        /*0118*/ 	.word	index@(_ZN7cutlass13device_kernelIN5flash11enable_sm90INS1_16FlashAttnFwdSm90INS1_25CollectiveMainloopFwdSm90ILi2EN4cute5tupleIJNS5_1CILi1EEES8_S8_EEENS6_IJNS7_ILi128EEESA_NS7_ILi192EEEEEELi128ENS_12float_e4m3_tEfNS_4arch4Sm90ELb0ELb1ELb1ELb1ELb1ELb1ELb0ELb1ELb1ELb1ELb0ELb0EEENS1_21CollectiveEpilogueFwdINS6_IJSA_SA_SA_EEES9_NS_10bfloat16_tESF_Li256ELb1ELb1ELb0ELb1EEENS1_36VarlenDynamicPersistentTileSchedulerILi128ELi128ELi256ELi128ELb0ELb1ELb1ELb1ELb0ELb1EEEEEEEEEvNT_6ParamsE)
        /*011c*/ 	.word	0x00000000


	//----- nvinfo : EIATTR_MIN_STACK_SIZE
	.align		4
.L_58:
        /*0120*/ 	.byte	0x04, 0x12
        /*0122*/ 	.short	(.L_60 - .L_59)
	.align		4
.L_59:
        /*0124*/ 	.word	index@(_ZN7cutlass13device_kernelIN5flash11enable_sm90INS1_16FlashAttnFwdSm90INS1_25CollectiveMainloopFwdSm90ILi2EN4cute5tupleIJNS5_1CILi1EEES8_S8_EEENS6_IJNS7_ILi128EEENS7_ILi160EEENS7_ILi192EEEEEELi128ENS_12float_e4m3_tEfNS_4arch4Sm90ELb1ELb0ELb1ELb0ELb1ELb0ELb0ELb1ELb1ELb1ELb0ELb0EEENS1_21CollectiveEpilogueFwdINS6_IJSA_SA_SB_EEES9_NS_10bfloat16_tESG_Li256ELb0ELb1ELb0ELb1EEENS1_30DynamicPersistentTileSchedulerILi256ELi128ELb0ELb1ELb1EEEEEEEEEvNT_6ParamsE)
        /*0128*/ 	.word	0x00000000


	//----- nvinfo : EIATTR_MIN_STACK_SIZE
	.align		4
.L_60:
        /*012c*/ 	.byte	0x04, 0x12
        /*012e*/ 	.short	(.L_62 - .L_61)
	.align		4
.L_61:
        /*0130*/ 	.word	index@(_ZN7cutlass13device_kernelIN5flash11enable_sm90INS1_16FlashAttnFwdSm90INS1_25CollectiveMainloopFwdSm90ILi2EN4cute5tupleIJNS5_1CILi1EEES8_S8_EEENS6_IJNS7_ILi128EEENS7_ILi160EEENS7_ILi192EEEEEELi128ENS_12float_e4m3_tEfNS_4arch4Sm90ELb1ELb0ELb1ELb1ELb1ELb0ELb0ELb1ELb1ELb1ELb0ELb0EEENS1_21CollectiveEpilogueFwdINS6_IJSA_SA_SB_EEES9_NS_10bfloat16_tESG_Li256ELb1ELb1ELb0ELb1EEENS1_36VarlenDynamicPersistentTileSchedulerILi128ELi160ELi256ELi128ELb0ELb1ELb1ELb1ELb1ELb1EEEEEEEEEvNT_6ParamsE)
        /*0134*/ 	.word	0x00000000


	//----- nvinfo : EIATTR_MIN_STACK_SIZE
	.align		4
.L_62:
        /*0138*/ 	.byte	0x04, 0x12
        /*013a*/ 	.short	(.L_64 - .L_63)
	.align		4
.L_63:
        /*013c*/ 	.word	index@(_ZN7cutlass13device_kernelIN5flash11enable_sm90INS1_16FlashAttnFwdSm90INS1_25CollectiveMainloopFwdSm90ILi2EN4cute5tupleIJNS5_1CILi1EEES8_S8_EEENS6_IJNS7_ILi128EEENS7_ILi160EEENS7_ILi192EEEEEELi128ENS_12float_e4m3_tEfNS_4arch4Sm90ELb1ELb0ELb1ELb1ELb1ELb1ELb0ELb1ELb1ELb1ELb0ELb0EEENS1_21CollectiveEpilogueFwdINS6_IJSA_SA_SB_EEES9_NS_10bfloat16_tESG_Li256ELb1ELb1ELb0ELb1EEENS1_36VarlenDynamicPersistentTileSchedulerILi128ELi160ELi256ELi128ELb0ELb1ELb1ELb1ELb1ELb1EEEEEEEEEvNT_6ParamsE)
        /*0140*/ 	.word	0x00000000
.L_64:


//--------------------- .nv.compat                --------------------------
	.section	.nv.compat,"",@"SHT_CUDA_COMPAT_INFO"
	.align	4
        /*0000*/ 	.byte	0x02, 0x09, 0x01, 0x00, 0x02, 0x02, 0x01, 0x00, 0x02, 0x05, 0x05, 0x00, 0x03, 0x07, 0x01, 0x01
        /*0010*/ 	.byte	0x02, 0x03, 0x00, 0x00, 0x02, 0x06, 0x01, 0x00, 0x04, 0x0b, 0x08, 0x00, 0x09, 0x00, 0x00, 0x00
        /*0020*/ 	.byte	0x00, 0x00, 0x00, 0x00


//--------------------- .nv.info._ZN7cutlass13device_kernelIN5flash11enable_sm90INS1_16FlashAttnFwdSm90INS1_25CollectiveMainloopFwdSm90ILi2EN4cute5tupleIJNS5_1CILi1EEES8_S8_EEENS6_IJNS7_ILi128EEENS7_ILi160EEENS7_ILi192EEEEEELi128ENS_12float_e4m3_tEfNS_4arch4Sm90ELb0ELb0ELb1ELb0ELb1ELb0ELb0ELb1ELb1ELb1ELb0ELb0EEENS1_21CollectiveEpilogueFwdINS6_IJSA_SA_SB_EEES9_NS_10bfloat16_tESG_Li256ELb0ELb1ELb0ELb1EEENS1_29StaticPersistentTileSchedulerILb0EEEEEEEEEvNT_6ParamsE --------------------------
	.section	.nv.info._ZN7cutlass13device_kernelIN5flash11enable_sm90INS1_16FlashAttnFwdSm90INS1_25CollectiveMainloopFwdSm90ILi2EN4cute5tupleIJNS5_1CILi1EEES8_S8_EEENS6_IJNS7_ILi128EEENS7_ILi160EEENS7_ILi192EEEEEELi128ENS_12float_e4m3_tEfNS_4arch4Sm90ELb0ELb0ELb1ELb0ELb1ELb0ELb0ELb1ELb1ELb1ELb0ELb0EEENS1_21CollectiveEpilogueFwdINS6_IJSA_SA_SB_EEES9_NS_10bfloat16_tESG_Li256ELb0ELb1ELb0ELb1EEENS1_29StaticPersistentTileSchedulerILb0EEEEEEEEEvNT_6ParamsE,"",@"SHT_CUDA_INFO"
	.sectionflags	@""
	.align	4


	//----- nvinfo : EIATTR_CUDA_API_VERSION
	.align		4
        /*0000*/ 	.byte	0x04, 0x37
        /*0002*/ 	.short	(.L_66 - .L_65)
.L_65:
        /*0004*/ 	.word	0x00000082


	//----- nvinfo : EIATTR_KPARAM_INFO
	.align		4
.L_66:
        /*0008*/ 	.byte	0x04, 0x17
        /*000a*/ 	.short	(.L_68 - .L_67)
.L_67:
        /*000c*/ 	.word	0x00000000
        /*0010*/ 	.short	0x0000
        /*0012*/ 	.short	0x0000
        /*0014*/ 	.byte	0x00, 0xf0, 0x01, 0x28


	//----- nvinfo : EIATTR_SPARSE_MMA_MASK
	.align		4
.L_68:
        /*0018*/ 	.byte	0x03, 0x50
        /*001a*/ 	.short	0x0000


	//----- nvinfo : EIATTR_MAXREG_COUNT
	.align		4
        /*001c*/ 	.byte	0x03, 0x1b
        /*001e*/ 	.short	0x00a8


	//----- nvinfo : EIATTR_MERCURY_ISA_VERSION
	.align		4
        /*0020*/ 	.byte	0x03, 0x5f
        /*0022*/ 	.short	0x0101


	//----- nvinfo : EIATTR_VRC_CTA_INIT_COUNT
	.align		4
        /*0024*/ 	.byte	0x02, 0x4a
	.zero		1
	.zero		1


	//----- nvinfo : EIATTR_EXIT_INSTR_OFFSETS
	.align		4
        /*0028*/ 	.byte	0x04, 0x1c
        /*002a*/ 	.short	(.L_70 - .L_69)


	//   ....[0]....
.L_69:
        /*002c*/ 	.word	0x00000010


	//----- nvinfo : EIATTR_MAX_THREADS
	.align		4
.L_70:
        /*0030*/ 	.byte	0x04, 0x05
        /*0032*/ 	.short	(.L_72 - .L_71)
.L_71:
        /*0034*/ 	.word	0x00000180
        /*0038*/ 	.word	0x00000001
        /*003c*/ 	.word	0x00000001


	//----- nvinfo : EIATTR_CBANK_PARAM_SIZE
	.align		4
.L_72:
        /*0040*/ 	.byte	0x03, 0x19
        /*0042*/ 	.short	0x0a00


	//----- nvinfo : EIATTR_PARAM_CBANK
	.align		4
        /*0044*/ 	.byte	0x04, 0x0a
        /*0046*/ 	.short	(.L_74 - .L_73)
	.align		4
.L_73:
        /*0048*/ 	.word	index@(.nv.constant0._ZN7cutlass13device_kernelIN5flash11enable_sm90INS1_16FlashAttnFwdSm90INS1_25CollectiveMainloopFwdSm90ILi2EN4cute5tupleIJNS5_1CILi1EEES8_S8_EEENS6_IJNS7_ILi128EEENS7_ILi160EEENS7_ILi192EEEEEELi128ENS_12float_e4m3_tEfNS_4arch4Sm90ELb0ELb0ELb1ELb0ELb1ELb0ELb0ELb1ELb1ELb1ELb0ELb0EEENS1_21CollectiveEpilogueFwdINS6_IJSA_SA_SB_EEES9_NS_10bfloat16_tESG_Li256ELb0ELb1ELb0ELb1EEENS1_29StaticPersistentTileSchedulerILb0EEEEEEEEEvNT_6ParamsE)
        /*004c*/ 	.short	0x0380
        /*004e*/ 	.short	0x0a00


	//----- nvinfo : EIATTR_SW_WAR
	.align		4
.L_74:
        /*0050*/ 	.byte	0x04, 0x36
        /*0052*/ 	.short	(.L_76 - .L_75)
.L_75:
        /*0054*/ 	.word	0x00000008
.L_76:


//--------------------- .nv.info._ZN7cutlass13device_kernelIN5flash11enable_sm90INS1_16FlashAttnFwdSm90INS1_25CollectiveMainloopFwdSm90ILi2EN4cute5tupleIJNS5_1CILi1EEES8_S8_EEENS6_IJNS7_ILi128EEENS7_ILi160EEENS7_ILi192EEEEEELi128ENS_12float_e4m3_tEfNS_4arch4Sm90ELb0ELb0ELb1ELb1ELb1ELb0ELb0ELb1ELb1ELb1ELb0ELb0EEENS1_21CollectiveEpilogueFwdINS6_IJSA_SA_SB_EEES9_NS_10bfloat16_tESG_Li256ELb1ELb1ELb0ELb1EEENS1_36VarlenDynamicPersistentTileSchedulerILi128ELi160ELi256ELi128ELb0ELb1ELb1ELb0ELb1ELb1EEEEEEEEEvNT_6ParamsE --------------------------
	.section	.nv.info._ZN7cutlass13device_kernelIN5flash11enable_sm90INS1_16FlashAttnFwdSm90INS1_25CollectiveMainloopFwdSm90ILi2EN4cute5tupleIJNS5_1CILi1EEES8_S8_EEENS6_IJNS7_ILi128EEENS7_ILi160EEENS7_ILi192EEEEEELi128ENS_12float_e4m3_tEfNS_4arch4Sm90ELb0ELb0ELb1ELb1ELb1ELb0ELb0ELb1ELb1ELb1ELb0ELb0EEENS1_21CollectiveEpilogueFwdINS6_IJSA_SA_SB_EEES9_NS_10bfloat16_tESG_Li256ELb1ELb1ELb0ELb1EEENS1_36VarlenDynamicPersistentTileSchedulerILi128ELi160ELi256ELi128ELb0ELb1ELb1ELb0ELb1ELb1EEEEEEEEEvNT_6ParamsE,"",@"SHT_CUDA_INFO"
	.sectionflags	@""
	.align	4


	//----- nvinfo : EIATTR_CUDA_API_VERSION
	.align		4
        /*0000*/ 	.byte	0x04, 0x37
        /*0002*/ 	.short	(.L_78 - .L_77)
.L_77:
        /*0004*/ 	.word	0x00000082


	//----- nvinfo : EIATTR_KPARAM_INFO
	.align		4
.L_78:
        /*0008*/ 	.byte	0x04, 0x17
        /*000a*/ 	.short	(.L_80 - .L_79)
.L_79:
        /*000c*/ 	.word	0x00000000
        /*0010*/ 	.short	0x0000
        /*0012*/ 	.short	0x0000
        /*0014*/ 	.byte	0x00, 0xf0, 0x01, 0x2a


	//----- nvinfo : EIATTR_SPARSE_MMA_MASK
	.align		4
.L_80:
        /*0018*/ 	.byte	0x03, 0x50
        /*001a*/ 	.short	0x0000


	//----- nvinfo : EIATTR_MAXREG_COUNT
	.align		4
        /*001c*/ 	.byte	0x03, 0x1b
        /*001e*/ 	.short	0x00a8


	//----- nvinfo : EIATTR_MERCURY_ISA_VERSION
	.align		4
        /*0020*/ 	.byte	0x03, 0x5f
        /*0022*/ 	.short	0x0101


	//----- nvinfo : EIATTR_VRC_CTA_INIT_COUNT
	.align		4
        /*0024*/ 	.byte	0x02, 0x4a
	.zero		1
	.zero		1


	//----- nvinfo : EIATTR_EXIT_INSTR_OFFSETS
	.align		4
        /*0028*/ 	.byte	0x04, 0x1c
        /*002a*/ 	.short	(.L_82 - .L_81)


	//   ....[0]....
.L_81:
        /*002c*/ 	.word	0x00000010


	//----- nvinfo : EIATTR_MAX_THREADS
	.align		4
.L_82:
        /*0030*/ 	.byte	0x04, 0x05
        /*0032*/ 	.short	(.L_84 - .L_83)
.L_83:
        /*0034*/ 	.word	0x00000180
        /*0038*/ 	.word	0x00000001
        /*003c*/ 	.word	0x00000001


	//----- nvinfo : EIATTR_CBANK_PARAM_SIZE
	.align		4
.L_84:
        /*0040*/ 	.byte	0x03, 0x19
        /*0042*/ 	.short	0x0a80


	//----- nvinfo : EIATTR_PARAM_CBANK
	.align		4
        /*0044*/ 	.byte	0x04, 0x0a
        /*0046*/ 	.short	(.L_86 - .L_85)
	.align		4
.L_85:
        /*0048*/ 	.word	index@(.nv.constant0._ZN7cutlass13device_kernelIN5flash11enable_sm90INS1_16FlashAttnFwdSm90INS1_25CollectiveMainloopFwdSm90ILi2EN4cute5tupleIJNS5_1CILi1EEES8_S8_EEENS6_IJNS7_ILi128EEENS7_ILi160EEENS7_ILi192EEEEEELi128ENS_12float_e4m3_tEfNS_4arch4Sm90ELb0ELb0ELb1ELb1ELb1ELb0ELb0ELb1ELb1ELb1ELb0ELb0EEENS1_21CollectiveEpilogueFwdINS6_IJSA_SA_SB_EEES9_NS_10bfloat16_tESG_Li256ELb1ELb1ELb0ELb1EEENS1_36VarlenDynamicPersistentTileSchedulerILi128ELi160ELi256ELi128ELb0ELb1ELb1ELb0ELb1ELb1EEEEEEEEEvNT_6ParamsE)
        /*004c*/ 	.short	0x0380
        /*004e*/ 	.short	0x0a80


	//----- nvinfo : EIATTR_SW_WAR
	.align		4
.L_86:
        /*0050*/ 	.byte	0x04, 0x36
        /*0052*/ 	.short	(.L_88 - .L_87)
.L_87:
        /*0054*/ 	.word	0x00000008
.L_88:


//--------------------- .nv.info._ZN7cutlass13device_kernelIN5flash11enable_sm90INS1_16FlashAttnFwdSm90INS1_25CollectiveMainloopFwdSm90ILi2EN4cute5tupleIJNS5_1CILi1EEES8_S8_EEENS6_IJNS7_ILi128EEENS7_ILi160EEENS7_ILi192EEEEEELi128ENS_12float_e4m3_tEfNS_4arch4Sm90ELb0ELb0ELb1ELb1ELb1ELb1ELb0ELb1ELb1ELb1ELb0ELb0EEENS1_21CollectiveEpilogueFwdINS6_IJSA_SA_SB_EEES9_NS_10bfloat16_tESG_Li256ELb1ELb1ELb0ELb1EEENS1_36VarlenDynamicPersistentTileSchedulerILi128ELi160ELi256ELi128ELb0ELb1ELb1ELb0ELb1ELb1EEEEEEEEEvNT_6ParamsE --------------------------
	.section	.nv.info._ZN7cutlass13device_kernelIN5flash11enable_sm90INS1_16FlashAttnFwdSm90INS1_25CollectiveMainloopFwdSm90ILi2EN4cute5tupleIJNS5_1CILi1EEES8_S8_EEENS6_IJNS7_ILi128EEENS7_ILi160EEENS7_ILi192EEEEEELi128ENS_12float_e4m3_tEfNS_4arch4Sm90ELb0ELb0ELb1ELb1ELb1ELb1ELb0ELb1ELb1ELb1ELb0ELb0EEENS1_21CollectiveEpilogueFwdINS6_IJSA_SA_SB_EEES9_NS_10bfloat16_tESG_Li256ELb1ELb1ELb0ELb1EEENS1_36VarlenDynamicPersistentTileSchedulerILi128ELi160ELi256ELi128ELb0ELb1ELb1ELb0ELb1ELb1EEEEEEEEEvNT_6ParamsE,"",@"SHT_CUDA_INFO"
	.sectionflags	@""
	.align	4


	//----- nvinfo : EIATTR_CUDA_API_VERSION
	.align		4
        /*0000*/ 	.byte	0x04, 0x37
        /*0002*/ 	.short	(.L_90 - .L_89)
.L_89:
        /*0004*/ 	.word	0x00000082


	//----- nvinfo : EIATTR_KPARAM_INFO
	.align		4
.L_90:
        /*0008*/ 	.byte	0x04, 0x17
        /*000a*/ 	.short	(.L_92 - .L_91)
.L_91:
        /*000c*/ 	.word	0x00000000
        /*0010*/ 	.short	0x0000
        /*0012*/ 	.short	0x0000
        /*0014*/ 	.byte	0x00, 0xf0, 0x01, 0x2a


	//----- nvinfo : EIATTR_SPARSE_MMA_MASK
	.align		4
.L_92:
        /*0018*/ 	.byte	0x03, 0x50
        /*001a*/ 	.short	0x0000


	//----- nvinfo : EIATTR_MAXREG_COUNT
	.align		4
        /*001c*/ 	.byte	0x03, 0x1b
        /*001e*/ 	.short	0x00a8


	//----- nvinfo : EIATTR_MERCURY_ISA_VERSION
	.align		4
        /*0020*/ 	.byte	0x03, 0x5f
        /*0022*/ 	.short	0x0101


	//----- nvinfo : EIATTR_VRC_CTA_INIT_COUNT
	.align		4
        /*0024*/ 	.byte	0x02, 0x4a
	.zero		1
	.zero		1


	//----- nvinfo : EIATTR_EXIT_INSTR_OFFSETS
	.align		4
        /*0028*/ 	.byte	0x04, 0x1c
        /*002a*/ 	.short	(.L_94 - .L_93)


	//   ....[0]....
.L_93:
        /*002c*/ 	.word	0x00000010


	//----- nvinfo : EIATTR_MAX_THREADS
	.align		4
.L_94:
        /*0030*/ 	.byte	0x04, 0x05
        /*0032*/ 	.short	(.L_96 - .L_95)
.L_95:
        /*0034*/ 	.word	0x00000180
        /*0038*/ 	.word	0x00000001
        /*003c*/ 	.word	0x00000001


	//----- nvinfo : EIATTR_CBANK_PARAM_SIZE
	.align		4
.L_96:
        /*0040*/ 	.byte	0x03, 0x19
        /*0042*/ 	.short	0x0a80


	//----- nvinfo : EIATTR_PARAM_CBANK
	.align		4
        /*0044*/ 	.byte	0x04, 0x0a
        /*0046*/ 	.short	(.L_98 - .L_97)
	.align		4
.L_97:
        /*0048*/ 	.word	index@(.nv.constant0._ZN7cutlass13device_kernelIN5flash11enable_sm90INS1_16FlashAttnFwdSm90INS1_25CollectiveMainloopFwdSm90ILi2EN4cute5tupleIJNS5_1CILi1EEES8_S8_EEENS6_IJNS7_ILi128EEENS7_ILi160EEENS7_ILi192EEEEEELi128ENS_12float_e4m3_tEfNS_4arch4Sm90ELb0ELb0ELb1ELb1ELb1ELb1ELb0ELb1ELb1ELb1ELb0ELb0EEENS1_21CollectiveEpilogueFwdINS6_IJSA_SA_SB_EEES9_NS_10bfloat16_tESG_Li256ELb1ELb1ELb0ELb1EEENS1_36VarlenDynamicPersistentTileSchedulerILi128ELi160ELi256ELi128ELb0ELb1ELb1ELb0ELb1ELb1EEEEEEEEEvNT_6ParamsE)
        /*004c*/ 	.short	0x0380
        /*004e*/ 	.short	0x0a80


	//----- nvinfo : EIATTR_SW_WAR
	.align		4
.L_98:
        /*0050*/ 	.byte	0x04, 0x36
        /*0052*/ 	.short	(.L_100 - .L_99)
.L_99:
        /*0054*/ 	.word	0x00000008
.L_100:


//--------------------- .nv.info._ZN7cutlass13device_kernelIN5flash11enable_sm90INS1_16FlashAttnFwdSm90INS1_25CollectiveMainloopFwdSm90ILi2EN4cute5tupleIJNS5_1CILi1EEES8_S8_EEENS6_IJNS7_ILi128EEESA_NS7_ILi192EEEEEELi128ENS_12float_e4m3_tEfNS_4arch4Sm90ELb0ELb1ELb1ELb0ELb1ELb0ELb0ELb1ELb1ELb1ELb0ELb0EEENS1_21CollectiveEpilogueFwdINS6_IJSA_SA_SA_EEES9_NS_10bfloat16_tESF_Li256ELb0ELb1ELb0ELb1EEENS1_30DynamicPersistentTileSchedulerILi256ELi128ELb0ELb1ELb1EEEEEEEEEvNT_6ParamsE --------------------------
	.section	.nv.info._ZN7cutlass13device_kernelIN5flash11enable_sm90INS1_16FlashAttnFwdSm90INS1_25CollectiveMainloopFwdSm90ILi2EN4cute5tupleIJNS5_1CILi1EEES8_S8_EEENS6_IJNS7_ILi128EEESA_NS7_ILi192EEEEEELi128ENS_12float_e4m3_tEfNS_4arch4Sm90ELb0ELb1ELb1ELb0ELb1ELb0ELb0ELb1ELb1ELb1ELb0ELb0EEENS1_21CollectiveEpilogueFwdINS6_IJSA_SA_SA_EEES9_NS_10bfloat16_tESF_Li256ELb0ELb1ELb0ELb1EEENS1_30DynamicPersistentTileSchedulerILi256ELi128ELb0ELb1ELb1EEEEEEEEEvNT_6ParamsE,"",@"SHT_CUDA_INFO"
	.sectionflags	@""
	.align	4


	//----- nvinfo : EIATTR_CUDA_API_VERSION
	.align		4
        /*0000*/ 	.byte	0x04, 0x37
        /*0002*/ 	.short	(.L_102 - .L_101)
.L_101:
        /*0004*/ 	.word	0x00000082


	//----- nvinfo : EIATTR_KPARAM_INFO
	.align		4
.L_102:
        /*0008*/ 	.byte	0x04, 0x17
        /*000a*/ 	.short	(.L_104 - .L_103)
.L_103:
        /*000c*/ 	.word	0x00000000
        /*0010*/ 	.short	0x0000
        /*0012*/ 	.short	0x0000
        /*0014*/ 	.byte	0x00, 0xf0, 0x01, 0x2a


	//----- nvinfo : EIATTR_SPARSE_MMA_MASK
	.align		4
.L_104:
        /*0018*/ 	.byte	0x03, 0x50
        /*001a*/ 	.short	0x0000


	//----- nvinfo : EIATTR_MAXREG_COUNT
	.align		4
        /*001c*/ 	.byte	0x03, 0x1b
        /*001e*/ 	.short	0x00a8


	//----- nvinfo : EIATTR_MERCURY_ISA_VERSION
	.align		4
        /*0020*/ 	.byte	0x03, 0x5f
        /*0022*/ 	.short	0x0101


	//----- nvinfo : EIATTR_VRC_CTA_INIT_COUNT
	.align		4
        /*0024*/ 	.byte	0x02, 0x4a
	.zero		1
	.zero		1


	//----- nvinfo : EIATTR_EXIT_INSTR_OFFSETS
	.align		4
        /*0028*/ 	.byte	0x04, 0x1c
        /*002a*/ 	.short	(.L_106 - .L_105)


	//   ....[0]....
.L_105:
        /*002c*/ 	.word	0x00000010


	//----- nvinfo : EIATTR_MAX_THREADS
	.align		4
.L_106:
        /*0030*/ 	.byte	0x04, 0x05
        /*0032*/ 	.short	(.L_108 - .L_107)
.L_107:
        /*0034*/ 	.word	0x00000180
        /*0038*/ 	.word	0x00000001
        /*003c*/ 	.word	0x00000001


	//----- nvinfo : EIATTR_CBANK_PARAM_SIZE
	.align		4
.L_108:
        /*0040*/ 	.byte	0x03, 0x19
        /*0042*/ 	.short	0x0a80


	//----- nvinfo : EIATTR_PARAM_CBANK
	.align		4
        /*0044*/ 	.byte	0x04, 0x0a
        /*0046*/ 	.short	(.L_110 - .L_109)
	.align		4
.L_109:
        /*0048*/ 	.word	index@(.nv.constant0._ZN7cutlass13device_kernelIN5flash11enable_sm90INS1_16FlashAttnFwdSm90INS1_25CollectiveMainloopFwdSm90ILi2EN4cute5tupleIJNS5_1CILi1EEES8_S8_EEENS6_IJNS7_ILi128EEESA_NS7_ILi192EEEEEELi128ENS_12float_e4m3_tEfNS_4arch4Sm90ELb0ELb1ELb1ELb0ELb1ELb0ELb0ELb1ELb1ELb1ELb0ELb0EEENS1_21CollectiveEpilogueFwdINS6_IJSA_SA_SA_EEES9_NS_10bfloat16_tESF_Li256ELb0ELb1ELb0ELb1EEENS1_30DynamicPersistentTileSchedulerILi256ELi128ELb0ELb1ELb1EEEEEEEEEvNT_6ParamsE)
        /*004c*/ 	.short	0x0380
        /*004e*/ 	.short	0x0a80


	//----- nvinfo : EIATTR_SW_WAR
	.align		4
.L_110:
        /*0050*/ 	.byte	0x04, 0x36
        /*0052*/ 	.short	(.L_112 - .L_111)
.L_111:
        /*0054*/ 	.word	0x00000008
.L_112:


//--------------------- .nv.info._ZN7cutlass13device_kernelIN5flash11enable_sm90INS1_16FlashAttnFwdSm90INS1_25CollectiveMainloopFwdSm90ILi2EN4cute5tupleIJNS5_1CILi1EEES8_S8_EEENS6_IJNS7_ILi128EEESA_NS7_ILi192EEEEEELi128ENS_12float_e4m3_tEfNS_4arch4Sm90ELb0ELb1ELb1ELb1ELb1ELb0ELb0ELb1ELb1ELb1ELb0ELb0EEENS1_21CollectiveEpilogueFwdINS6_IJSA_SA_SA_EEES9_NS_10bfloat16_tESF_Li256ELb1ELb1ELb0ELb1EEENS1_36VarlenDynamicPersistentTileSchedulerILi128ELi128ELi256ELi128ELb0ELb1ELb1ELb1ELb0ELb1EEEEEEEEEvNT_6ParamsE --------------------------
	.section	.nv.info._ZN7cutlass13device_kernelIN5flash11enable_sm90INS1_16FlashAttnFwdSm90INS1_25CollectiveMainloopFwdSm90ILi2EN4cute5tupleIJNS5_1CILi1EEES8_S8_EEENS6_IJNS7_ILi128EEESA_NS7_ILi192EEEEEELi128ENS_12float_e4m3_tEfNS_4arch4Sm90ELb0ELb1ELb1ELb1ELb1ELb0ELb0ELb1ELb1ELb1ELb0ELb0EEENS1_21CollectiveEpilogueFwdINS6_IJSA_SA_SA_EEES9_NS_10bfloat16_tESF_Li256ELb1ELb1ELb0ELb1EEENS1_36VarlenDynamicPersistentTileSchedulerILi128ELi128ELi256ELi128ELb0ELb1ELb1ELb1ELb0ELb1EEEEEEEEEvNT_6ParamsE,"",@"SHT_CUDA_INFO"
	.sectionflags	@""
	.align	4


	//----- nvinfo : EIATTR_CUDA_API_VERSION
	.align		4
        /*0000*/ 	.byte	0x04, 0x37
        /*0002*/ 	.short	(.L_114 - .L_113)
.L_113:
        /*0004*/ 	.word	0x00000082


	//----- nvinfo : EIATTR_KPARAM_INFO
	.align		4
.L_114:
        /*0008*/ 	.byte	0x04, 0x17
        /*000a*/ 	.short	(.L_116 - .L_115)
.L_115:
        /*000c*/ 	.word	0x00000000
        /*0010*/ 	.short	0x0000
        /*0012*/ 	.short	0x0000
        /*0014*/ 	.byte	0x00, 0xf0, 0x01, 0x2a


	//----- nvinfo : EIATTR_SPARSE_MMA_MASK
	.align		4
.L_116:
        /*0018*/ 	.byte	0x03, 0x50
        /*001a*/ 	.short	0x0000


	//----- nvinfo : EIATTR_MAXREG_COUNT
	.align		4
        /*001c*/ 	.byte	0x03, 0x1b
        /*001e*/ 	.short	0x00a8


	//----- nvinfo : EIATTR_MERCURY_ISA_VERSION
	.align		4
        /*0020*/ 	.byte	0x03, 0x5f
        /*0022*/ 	.short	0x0101


	//----- nvinfo : EIATTR_VRC_CTA_INIT_COUNT
	.align		4
        /*0024*/ 	.byte	0x02, 0x4a
	.zero		1
	.zero		1


	//----- nvinfo : EIATTR_EXIT_INSTR_OFFSETS
	.align		4
        /*0028*/ 	.byte	0x04, 0x1c
        /*002a*/ 	.short	(.L_118 - .L_117)


	//   ....[0]....
.L_117:
        /*002c*/ 	.word	0x00000010


	//----- nvinfo : EIATTR_MAX_THREADS
	.align		4
.L_118:
        /*0030*/ 	.byte	0x04, 0x05
        /*0032*/ 	.short	(.L_120 - .L_119)
.L_119:
        /*0034*/ 	.word	0x00000180
        /*0038*/ 	.word	0x00000001
        /*003c*/ 	.word	0x00000001


	//----- nvinfo : EIATTR_CBANK_PARAM_SIZE
	.align		4
.L_120:
        /*0040*/ 	.byte	0x03, 0x19
        /*0042*/ 	.short	0x0a80


	//----- nvinfo : EIATTR_PARAM_CBANK
	.align		4
        /*0044*/ 	.byte	0x04, 0x0a
        /*0046*/ 	.short	(.L_122 - .L_121)
	.align		4
.L_121:
        /*0048*/ 	.word	index@(.nv.constant0._ZN7cutlass13device_kernelIN5flash11enable_sm90INS1_16FlashAttnFwdSm90INS1_25CollectiveMainloopFwdSm90ILi2EN4cute5tupleIJNS5_1CILi1EEES8_S8_EEENS6_IJNS7_ILi128EEESA_NS7_ILi192EEEEEELi128ENS_12float_e4m3_tEfNS_4arch4Sm90ELb0ELb1ELb1ELb1ELb1ELb0ELb0ELb1ELb1ELb1ELb0ELb0EEENS1_21CollectiveEpilogueFwdINS6_IJSA_SA_SA_EEES9_NS_10bfloat16_tESF_Li256ELb1ELb1ELb0ELb1EEENS1_36VarlenDynamicPersistentTileSchedulerILi128ELi128ELi256ELi128ELb0ELb1ELb1ELb1ELb0ELb1EEEEEEEEEvNT_6ParamsE)
        /*004c*/ 	.short	0x0380
        /*004e*/ 	.short	0x0a80


	//----- nvinfo : EIATTR_SW_WAR
	.align		4
.L_122:
        /*0050*/ 	.byte	0x04, 0x36
        /*0052*/ 	.short	(.L_124 - .L_123)
.L_123:
        /*0054*/ 	.word	0x00000008
.L_124:


//--------------------- .nv.info._ZN7cutlass13device_kernelIN5flash11enable_sm90INS1_16FlashAttnFwdSm90INS1_25CollectiveMainloopFwdSm90ILi2EN4cute5tupleIJNS5_1CILi1EEES8_S8_EEENS6_IJNS7_ILi128EEESA_NS7_ILi192EEEEEELi128ENS_12float_e4m3_tEfNS_4arch4Sm90ELb0ELb1ELb1ELb1ELb1ELb1ELb0ELb1ELb1ELb1ELb0ELb0EEENS1_21CollectiveEpilogueFwdINS6_IJSA_SA_SA_EEES9_NS_10bfloat16_tESF_Li256ELb1ELb1ELb0ELb1EEENS1_36VarlenDynamicPersistentTileSchedulerILi128ELi128ELi256ELi128ELb0ELb1ELb1ELb1ELb0ELb1EEEEEEEEEvNT_6ParamsE --------------------------
	.section	.nv.info._ZN7cutlass13device_kernelIN5flash11enable_sm90INS1_16FlashAttnFwdSm90INS1_25CollectiveMainloopFwdSm90ILi2EN4cute5tupleIJNS5_1CILi1EEES8_S8_EEENS6_IJNS7_ILi128EEESA_NS7_ILi192EEEEEELi128ENS_12float_e4m3_tEfNS_4arch4Sm90ELb0ELb1ELb1ELb1ELb1ELb1ELb0ELb1ELb1ELb1ELb0ELb0EEENS1_21CollectiveEpilogueFwdINS6_IJSA_SA_SA_EEES9_NS_10bfloat16_tESF_Li256ELb1ELb1ELb0ELb1EEENS1_36VarlenDynamicPersistentTileSchedulerILi128ELi128ELi256ELi128ELb0ELb1ELb1ELb1ELb0ELb1EEEEEEEEEvNT_6ParamsE,"",@"SHT_CUDA_INFO"
	.sectionflags	@""
	.align	4


	//----- nvinfo : EIATTR_CUDA_API_VERSION
	.align		4
        /*0000*/ 	.byte	0x04, 0x37
        /*0002*/ 	.short	(.L_126 - .L_125)
.L_125:
        /*0004*/ 	.word	0x00000082


	//----- nvinfo : EIATTR_KPARAM_INFO
	.align		4
.L_126:
        /*0008*/ 	.byte	0x04, 0x17
        /*000a*/ 	.short	(.L_128 - .L_127)
.L_127:
        /*000c*/ 	.word	0x00000000
        /*0010*/ 	.short	0x0000
        /*0012*/ 	.short	0x0000
        /*0014*/ 	.byte	0x00, 0xf0, 0x01, 0x2a


	//----- nvinfo : EIATTR_SPARSE_MMA_MASK
	.align		4
.L_128:
        /*0018*/ 	.byte	0x03, 0x50
        /*001a*/ 	.short	0x0000


	//----- nvinfo : EIATTR_MAXREG_COUNT
	.align		4
        /*001c*/ 	.byte	0x03, 0x1b
        /*001e*/ 	.short	0x00a8


	//----- nvinfo : EIATTR_MERCURY_ISA_VERSION
	.align		4
        /*0020*/ 	.byte	0x03, 0x5f
        /*0022*/ 	.short	0x0101


	//----- nvinfo : EIATTR_VRC_CTA_INIT_COUNT
	.align		4
        /*0024*/ 	.byte	0x02, 0x4a
	.zero		1
	.zero		1


	//----- nvinfo : EIATTR_EXIT_INSTR_OFFSETS
	.align		4
        /*0028*/ 	.byte	0x04, 0x1c
        /*002a*/ 	.short	(.L_130 - .L_129)


	//   ....[0]....
.L_129:
        /*002c*/ 	.word	0x00000010


	//----- nvinfo : EIATTR_MAX_THREADS
	.align		4
.L_130:
        /*0030*/ 	.byte	0x04, 0x05
        /*0032*/ 	.short	(.L_132 - .L_131)
.L_131:
        /*0034*/ 	.word	0x00000180
        /*0038*/ 	.word	0x00000001
        /*003c*/ 	.word	0x00000001


	//----- nvinfo : EIATTR_CBANK_PARAM_SIZE
	.align		4
.L_132:
        /*0040*/ 	.byte	0x03, 0x19
        /*0042*/ 	.short	0x0a80


	//----- nvinfo : EIATTR_PARAM_CBANK
	.align		4
        /*0044*/ 	.byte	0x04, 0x0a
        /*0046*/ 	.short	(.L_134 - .L_133)
	.align		4
.L_133:
        /*0048*/ 	.word	index@(.nv.constant0._ZN7cutlass13device_kernelIN5flash11enable_sm90INS1_16FlashAttnFwdSm90INS1_25CollectiveMainloopFwdSm90ILi2EN4cute5tupleIJNS5_1CILi1EEES8_S8_EEENS6_IJNS7_ILi128EEESA_NS7_ILi192EEEEEELi128ENS_12float_e4m3_tEfNS_4arch4Sm90ELb0ELb1ELb1ELb1ELb1ELb1ELb0ELb1ELb1ELb1ELb0ELb0EEENS1_21CollectiveEpilogueFwdINS6_IJSA_SA_SA_EEES9_NS_10bfloat16_tESF_Li256ELb1ELb1ELb0ELb1EEENS1_36VarlenDynamicPersistentTileSchedulerILi128ELi128ELi256ELi128ELb0ELb1ELb1ELb1ELb0ELb1EEEEEEEEEvNT_6ParamsE)
        /*004c*/ 	.short	0x0380
        /*004e*/ 	.short	0x0a80


	//----- nvinfo : EIATTR_SW_WAR
	.align		4
.L_134:
        /*0050*/ 	.byte	0x04, 0x36
        /*0052*/ 	.short	(.L_136 - .L_135)
.L_135:
        /*0054*/ 	.word	0x00000008
.L_136:


//--------------------- .nv.info._ZN7cutlass13device_kernelIN5flash11enable_sm90INS1_16FlashAttnFwdSm90INS1_25CollectiveMainloopFwdSm90ILi2EN4cute5tupleIJNS5_1CILi1EEES8_S8_EEENS6_IJNS7_ILi128EEENS7_ILi160EEENS7_ILi192EEEEEELi128ENS_12float_e4m3_tEfNS_4arch4Sm90ELb1ELb0ELb1ELb0ELb1ELb0ELb0ELb1ELb1ELb1ELb0ELb0EEENS1_21CollectiveEpilogueFwdINS6_IJSA_SA_SB_EEES9_NS_10bfloat16_tESG_Li256ELb0ELb1ELb0ELb1EEENS1_30DynamicPersistentTileSchedulerILi256ELi128ELb0ELb1ELb1EEEEEEEEEvNT_6ParamsE --------------------------
	.section	.nv.info._ZN7cutlass13device_kernelIN5flash11enable_sm90INS1_16FlashAttnFwdSm90INS1_25CollectiveMainloopFwdSm90ILi2EN4cute5tupleIJNS5_1CILi1EEES8_S8_EEENS6_IJNS7_ILi128EEENS7_ILi160EEENS7_ILi192EEEEEELi128ENS_12float_e4m3_tEfNS_4arch4Sm90ELb1ELb0ELb1ELb0ELb1ELb0ELb0ELb1ELb1ELb1ELb0ELb0EEENS1_21CollectiveEpilogueFwdINS6_IJSA_SA_SB_EEES9_NS_10bfloat16_tESG_Li256ELb0ELb1ELb0ELb1EEENS1_30DynamicPersistentTileSchedulerILi256ELi128ELb0ELb1ELb1EEEEEEEEEvNT_6ParamsE,"",@"SHT_CUDA_INFO"
	.sectionflags	@""
	.align	4


	//----- nvinfo : EIATTR_CUDA_API_VERSION
	.align		4
        /*0000*/ 	.byte	0x04, 0x37
        /*0002*/ 	.short	(.L_138 - .L_137)
.L_137:
        /*0004*/ 	.word	0x00000082


	//----- nvinfo : EIATTR_KPARAM_INFO
	.align		4
.L_138:
        /*0008*/ 	.byte	0x04, 0x17
        /*000a*/ 	.short	(.L_140 - .L_139)
.L_139:
        /*000c*/ 	.word	0x00000000
        /*0010*/ 	.short	0x0000
        /*0012*/ 	.short	0x0000
        /*0014*/ 	.byte	0x00, 0xf0, 0x01, 0x2a


	//----- nvinfo : EIATTR_SPARSE_MMA_MASK
	.align		4
.L_140:
        /*0018*/ 	.byte	0x03, 0x50
        /*001a*/ 	.short	0x0000


	//----- nvinfo : EIATTR_MAXREG_COUNT
	.align		4
        /*001c*/ 	.byte	0x03, 0x1b
        /*001e*/ 	.short	0x00a8


	//----- nvinfo : EIATTR_MERCURY_ISA_VERSION
	.align		4
        /*0020*/ 	.byte	0x03, 0x5f
        /*0022*/ 	.short	0x0101


	//----- nvinfo : EIATTR_VRC_CTA_INIT_COUNT
	.align		4
        /*0024*/ 	.byte	0x02, 0x4a
	.zero		1
	.zero		1


	//----- nvinfo : EIATTR_EXIT_INSTR_OFFSETS
	.align		4
        /*0028*/ 	.byte	0x04, 0x1c
        /*002a*/ 	.short	(.L_142 - .L_141)


	//   ....[0]....
.L_141:
        /*002c*/ 	.word	0x00000010


	//----- nvinfo : EIATTR_MAX_THREADS
	.align		4
.L_142:
        /*0030*/ 	.byte	0x04, 0x05
        /*0032*/ 	.short	(.L_144 - .L_143)
.L_143:
        /*0034*/ 	.word	0x00000180
        /*0038*/ 	.word	0x00000001
        /*003c*/ 	.word	0x00000001


	//----- nvinfo : EIATTR_CBANK_PARAM_SIZE
	.align		4
.L_144:
        /*0040*/ 	.byte	0x03, 0x19
        /*0042*/ 	.short	0x0a80


	//----- nvinfo : EIATTR_PARAM_CBANK
	.align		4
        /*0044*/ 	.byte	0x04, 0x0a
        /*0046*/ 	.short	(.L_146 - .L_145)
	.align		4
.L_145:
        /*0048*/ 	.word	index@(.nv.constant0._ZN7cutlass13device_kernelIN5flash11enable_sm90INS1_16FlashAttnFwdSm90INS1_25CollectiveMainloopFwdSm90ILi2EN4cute5tupleIJNS5_1CILi1EEES8_S8_EEENS6_IJNS7_ILi128EEENS7_ILi160EEENS7_ILi192EEEEEELi128ENS_12float_e4m3_tEfNS_4arch4Sm90ELb1ELb0ELb1ELb0ELb1ELb0ELb0ELb1ELb1ELb1ELb0ELb0EEENS1_21CollectiveEpilogueFwdINS6_IJSA_SA_SB_EEES9_NS_10bfloat16_tESG_Li256ELb0ELb1ELb0ELb1EEENS1_30DynamicPersistentTileSchedulerILi256ELi128ELb0ELb1ELb1EEEEEEEEEvNT_6ParamsE)
        /*004c*/ 	.short	0x0380
        /*004e*/ 	.short	0x0a80


	//----- nvinfo : EIATTR_SW_WAR
	.align		4
.L_146:
        /*0050*/ 	.byte	0x04, 0x36
        /*0052*/ 	.short	(.L_148 - .L_147)
.L_147:
        /*0054*/ 	.word	0x00000008
.L_148:


//--------------------- .nv.info._ZN7cutlass13device_kernelIN5flash11enable_sm90INS1_16FlashAttnFwdSm90INS1_25CollectiveMainloopFwdSm90ILi2EN4cute5tupleIJNS5_1CILi1EEES8_S8_EEENS6_IJNS7_ILi128EEENS7_ILi160EEENS7_ILi192EEEEEELi128ENS_12float_e4m3_tEfNS_4arch4Sm90ELb1ELb0ELb1ELb1ELb1ELb0ELb0ELb1ELb1ELb1ELb0ELb0EEENS1_21CollectiveEpilogueFwdINS6_IJSA_SA_SB_EEES9_NS_10bfloat16_tESG_Li256ELb1ELb1ELb0ELb1EEENS1_36VarlenDynamicPersistentTileSchedulerILi128ELi160ELi256ELi128ELb0ELb1ELb1ELb1ELb1ELb1EEEEEEEEEvNT_6ParamsE --------------------------
	.section	.nv.info._ZN7cutlass13device_kernelIN5flash11enable_sm90INS1_16FlashAttnFwdSm90INS1_25CollectiveMainloopFwdSm90ILi2EN4cute5tupleIJNS5_1CILi1EEES8_S8_EEENS6_IJNS7_ILi128EEENS7_ILi160EEENS7_ILi192EEEEEELi128ENS_12float_e4m3_tEfNS_4arch4Sm90ELb1ELb0ELb1ELb1ELb1ELb0ELb0ELb1ELb1ELb1ELb0ELb0EEENS1_21CollectiveEpilogueFwdINS6_IJSA_SA_SB_EEES9_NS_10bfloat16_tESG_Li256ELb1ELb1ELb0ELb1EEENS1_36VarlenDynamicPersistentTileSchedulerILi128ELi160ELi256ELi128ELb0ELb1ELb1ELb1ELb1ELb1EEEEEEEEEvNT_6ParamsE,"",@"SHT_CUDA_INFO"
	.sectionflags	@""
	.align	4


	//----- nvinfo : EIATTR_CUDA_API_VERSION
	.align		4
        /*0000*/ 	.byte	0x04, 0x37
        /*0002*/ 	.short	(.L_150 - .L_149)
.L_149:
        /*0004*/ 	.word	0x00000082


	//----- nvinfo : EIATTR_KPARAM_INFO
	.align		4
.L_150:
        /*0008*/ 	.byte	0x04, 0x17
        /*000a*/ 	.short	(.L_152 - .L_151)
.L_151:
        /*000c*/ 	.word	0x00000000
        /*0010*/ 	.short	0x0000
        /*0012*/ 	.short	0x0000
        /*0014*/ 	.byte	0x00, 0xf0, 0x01, 0x2a


	//----- nvinfo : EIATTR_SPARSE_MMA_MASK
	.align		4
.L_152:
        /*0018*/ 	.byte	0x03, 0x50
        /*001a*/ 	.short	0x0000


	//----- nvinfo : EIATTR_MAXREG_COUNT
	.align		4
        /*001c*/ 	.byte	0x03, 0x1b
        /*001e*/ 	.short	0x00a8


	//----- nvinfo : EIATTR_MERCURY_ISA_VERSION
	.align		4
        /*0020*/ 	.byte	0x03, 0x5f
        /*0022*/ 	.short	0x0101


	//----- nvinfo : EIATTR_VRC_CTA_INIT_COUNT
	.align		4
        /*0024*/ 	.byte	0x02, 0x4a
	.zero		1
	.zero		1


	//----- nvinfo : EIATTR_EXIT_INSTR_OFFSETS
	.align		4
        /*0028*/ 	.byte	0x04, 0x1c
        /*002a*/ 	.short	(.L_154 - .L_153)


	//   ....[0]....
.L_153:
        /*002c*/ 	.word	0x00000010


	//----- nvinfo : EIATTR_MAX_THREADS
	.align		4
.L_154:
        /*0030*/ 	.byte	0x04, 0x05
        /*0032*/ 	.short	(.L_156 - .L_155)
.L_155:
        /*0034*/ 	.word	0x00000180
        /*0038*/ 	.word	0x00000001
        /*003c*/ 	.word	0x00000001


	//----- nvinfo : EIATTR_CBANK_PARAM_SIZE
	.align		4
.L_156:
        /*0040*/ 	.byte	0x03, 0x19
        /*0042*/ 	.short	0x0a80


	//----- nvinfo : EIATTR_PARAM_CBANK
	.align		4
        /*0044*/ 	.byte	0x04, 0x0a
        /*0046*/ 	.short	(.L_158 - .L_157)
	.align		4
.L_157:
        /*0048*/ 	.word	index@(.nv.constant0._ZN7cutlass13device_kernelIN5flash11enable_sm90INS1_16FlashAttnFwdSm90INS1_25CollectiveMainloopFwdSm90ILi2EN4cute5tupleIJNS5_1CILi1EEES8_S8_EEENS6_IJNS7_ILi128EEENS7_ILi160EEENS7_ILi192EEEEEELi128ENS_12float_e4m3_tEfNS_4arch4Sm90ELb1ELb0ELb1ELb1ELb1ELb0ELb0ELb1ELb1ELb1ELb0ELb0EEENS1_21CollectiveEpilogueFwdINS6_IJSA_SA_SB_EEES9_NS_10bfloat16_tESG_Li256ELb1ELb1ELb0ELb1EEENS1_36VarlenDynamicPersistentTileSchedulerILi128ELi160ELi256ELi128ELb0ELb1ELb1ELb1ELb1ELb1EEEEEEEEEvNT_6ParamsE)
        /*004c*/ 	.short	0x0380
        /*004e*/ 	.short	0x0a80


	//----- nvinfo : EIATTR_SW_WAR
	.align		4
.L_158:
        /*0050*/ 	.byte	0x04, 0x36
        /*0052*/ 	.short	(.L_160 - .L_159)
.L_159:
        /*0054*/ 	.word	0x00000008
.L_160:


//--------------------- .nv.info._ZN7cutlass13device_kernelIN5flash11enable_sm90INS1_16FlashAttnFwdSm90INS1_25CollectiveMainloopFwdSm90ILi2EN4cute5tupleIJNS5_1CILi1EEES8_S8_EEENS6_IJNS7_ILi128EEENS7_ILi160EEENS7_ILi192EEEEEELi128ENS_12float_e4m3_tEfNS_4arch4Sm90ELb1ELb0ELb1ELb1ELb1ELb1ELb0ELb1ELb1ELb1ELb0ELb0EEENS1_21CollectiveEpilogueFwdINS6_IJSA_SA_SB_EEES9_NS_10bfloat16_tESG_Li256ELb1ELb1ELb0ELb1EEENS1_36VarlenDynamicPersistentTileSchedulerILi128ELi160ELi256ELi128ELb0ELb1ELb1ELb1ELb1ELb1EEEEEEEEEvNT_6ParamsE --------------------------
	.section	.nv.info._ZN7cutlass13device_kernelIN5flash11enable_sm90INS1_16FlashAttnFwdSm90INS1_25CollectiveMainloopFwdSm90ILi2EN4cute5tupleIJNS5_1CILi1EEES8_S8_EEENS6_IJNS7_ILi128EEENS7_ILi160EEENS7_ILi192EEEEEELi128ENS_12float_e4m3_tEfNS_4arch4Sm90ELb1ELb0ELb1ELb1ELb1ELb1ELb0ELb1ELb1ELb1ELb0ELb0EEENS1_21CollectiveEpilogueFwdINS6_IJSA_SA_SB_EEES9_NS_10bfloat16_tESG_Li256ELb1ELb1ELb0ELb1EEENS1_36VarlenDynamicPersistentTileSchedulerILi128ELi160ELi256ELi128ELb0ELb1ELb1ELb1ELb1ELb1EEEEEEEEEvNT_6ParamsE,"",@"SHT_CUDA_INFO"
	.sectionflags	@""
	.align	4


	//----- nvinfo : EIATTR_CUDA_API_VERSION
	.align		4
        /*0000*/ 	.byte	0x04, 0x37
        /*0002*/ 	.short	(.L_162 - .L_161)
.L_161:
        /*0004*/ 	.word	0x00000082


	//----- nvinfo : EIATTR_KPARAM_INFO
	.align		4
.L_162:
        /*0008*/ 	.byte	0x04, 0x17
        /*000a*/ 	.short	(.L_164 - .L_163)
.L_163:
        /*000c*/ 	.word	0x00000000
        /*0010*/ 	.short	0x0000
        /*0012*/ 	.short	0x0000
        /*0014*/ 	.byte	0x00, 0xf0, 0x01, 0x2a


	//----- nvinfo : EIATTR_SPARSE_MMA_MASK
	.align		4
.L_164:
        /*0018*/ 	.byte	0x03, 0x50
        /*001a*/ 	.short	0x0000


	//----- nvinfo : EIATTR_MAXREG_COUNT
	.align		4
        /*001c*/ 	.byte	0x03, 0x1b
        /*001e*/ 	.short	0x00a8


	//----- nvinfo : EIATTR_MERCURY_ISA_VERSION
	.align		4
        /*0020*/ 	.byte	0x03, 0x5f
        /*0022*/ 	.short	0x0101


	//----- nvinfo : EIATTR_VRC_CTA_INIT_COUNT
	.align		4
        /*0024*/ 	.byte	0x02, 0x4a
	.zero		1
	.zero		1


	//----- nvinfo : EIATTR_EXIT_INSTR_OFFSETS
	.align		4
        /*0028*/ 	.byte	0x04, 0x1c
        /*002a*/ 	.short	(.L_166 - .L_165)


	//   ....[0]....
.L_165:
        /*002c*/ 	.word	0x00000010


	//----- nvinfo : EIATTR_MAX_THREADS
	.align		4
.L_166:
        /*0030*/ 	.byte	0x04, 0x05
        /*0032*/ 	.short	(.L_168 - .L_167)
.L_167:
        /*0034*/ 	.word	0x00000180
        /*0038*/ 	.word	0x00000001
        /*003c*/ 	.word	0x00000001


	//----- nvinfo : EIATTR_CBANK_PARAM_SIZE
	.align		4
.L_168:
        /*0040*/ 	.byte	0x03, 0x19
        /*0042*/ 	.short	0x0a80


	//----- nvinfo : EIATTR_PARAM_CBANK
	.align		4
        /*0044*/ 	.byte	0x04, 0x0a
        /*0046*/ 	.short	(.L_170 - .L_169)
	.align		4
.L_169:
        /*0048*/ 	.word	index@(.nv.constant0._ZN7cutlass13device_kernelIN5flash11enable_sm90INS1_16FlashAttnFwdSm90INS1_25CollectiveMainloopFwdSm90ILi2EN4cute5tupleIJNS5_1CILi1EEES8_S8_EEENS6_IJNS7_ILi128EEENS7_ILi160EEENS7_ILi192EEEEEELi128ENS_12float_e4m3_tEfNS_4arch4Sm90ELb1ELb0ELb1ELb1ELb1ELb1ELb0ELb1ELb1ELb1ELb0ELb0EEENS1_21CollectiveEpilogueFwdINS6_IJSA_SA_SB_EEES9_NS_10bfloat16_tESG_Li256ELb1ELb1ELb0ELb1EEENS1_36VarlenDynamicPersistentTileSchedulerILi128ELi160ELi256ELi128ELb0ELb1ELb1ELb1ELb1ELb1EEEEEEEEEvNT_6ParamsE)
        /*004c*/ 	.short	0x0380
        /*004e*/ 	.short	0x0a80


	//----- nvinfo : EIATTR_SW_WAR
	.align		4
.L_170:
        /*0050*/ 	.byte	0x04, 0x36
        /*0052*/ 	.short	(.L_172 - .L_171)
.L_171:
        /*0054*/ 	.word	0x00000008
.L_172:


//--------------------- .nv.callgraph             --------------------------
	.section	.nv.callgraph,"",@"SHT_CUDA_CALLGRAPH"
	.align	4
	.sectionentsize	8
	.align		4
        /*0000*/ 	.word	0x00000000
	.align		4
        /*0004*/ 	.word	0xffffffff
	.align		4
        /*0008*/ 	.word	0x00000000
	.align		4
        /*000c*/ 	.word	0xfffffffe
	.align		4
        /*0010*/ 	.word	0x00000000
	.align		4
        /*0014*/ 	.word	0xfffffffd
	.align		4
        /*0018*/ 	.word	0x00000000
	.align		4
        /*001c*/ 	.word	0xfffffffc


//--------------------- .nv.constant4             --------------------------
	.section	.nv.constant4,"a",@progbits
	.align	8
	.align		8
.nv.constant4:
        /*0000*/ 	.dword	_ZN81_INTERNAL_bf65c093_45_flash_fwd_hdimdiff_e4m3_paged_softcap_sm90_cu_49158569_36794cuda3std3__45__cpo5beginE
	.align		8
        /*0008*/ 	.dword	_ZN81_INTERNAL_bf65c093_45_flash_fwd_hdimdiff_e4m3_paged_softcap_sm90_cu_49158569_36794cuda3std3__45__cpo3endE
	.align		8
        /*0010*/ 	.dword	_ZN81_INTERNAL_bf65c093_45_flash_fwd_hdimdiff_e4m3_paged_softcap_sm90_cu_49158569_36794cuda3std3__45__cpo6cbeginE
	.align		8
        /*0018*/ 	.dword	_ZN81_INTERNAL_bf65c093_45_flash_fwd_hdimdiff_e4m3_paged_softcap_sm90_cu_49158569_36794cuda3std3__45__cpo4cendE
	.align		8
        /*0020*/ 	.dword	_ZN81_INTERNAL_bf65c093_45_flash_fwd_hdimdiff_e4m3_paged_softcap_sm90_cu_49158569_36794cuda3std3__483_GLOBAL__N__bf65c093_45_flash_fwd_hdimdiff_e4m3_paged_softcap_sm90_cu_49158569_36796ignoreE
	.align		8
        /*0028*/ 	.dword	_ZN81_INTERNAL_bf65c093_45_flash_fwd_hdimdiff_e4m3_paged_softcap_sm90_cu_49158569_36794cuda3std3__419piecewise_constructE
	.align		8
        /*0030*/ 	.dword	_ZN81_INTERNAL_bf65c093_45_flash_fwd_hdimdiff_e4m3_paged_softcap_sm90_cu_49158569_36794cuda3std3__48in_placeE
	.align		8
        /*0038*/ 	.dword	_ZN81_INTERNAL_bf65c093_45_flash_fwd_hdimdiff_e4m3_paged_softcap_sm90_cu_49158569_36794cuda3std6ranges3__45__cpo4swapE
	.align		8
        /*0040*/ 	.dword	_ZN81_INTERNAL_bf65c093_45_flash_fwd_hdimdiff_e4m3_paged_softcap_sm90_cu_49158569_36794cuda3std6ranges3__45__cpo9iter_moveE
	.align		8
        /*0048*/ 	.dword	_ZN81_INTERNAL_bf65c093_45_flash_fwd_hdimdiff_e4m3_paged_softcap_sm90_cu_49158569_36794cute7productE
	.align		8
        /*0050*/ 	.dword	_ZN81_INTERNAL_bf65c093_45_flash_fwd_hdimdiff_e4m3_paged_softcap_sm90_cu_49158569_36794cute1_E


//--------------------- .text._ZN7cutlass13device_kernelIN5flash11enable_sm90INS1_16FlashAttnFwdSm90INS1_25CollectiveMainloopFwdSm90ILi2EN4cute5tupleIJNS5_1CILi1EEES8_S8_EEENS6_IJNS7_ILi128EEENS7_ILi160EEENS7_ILi192EEEEEELi128ENS_12float_e4m3_tEfNS_4arch4Sm90ELb0ELb0ELb1ELb0ELb1ELb0ELb0ELb1ELb1ELb1ELb0ELb0EEENS1_21CollectiveEpilogueFwdINS6_IJSA_SA_SB_EEES9_NS_10bfloat16_tESG_Li256ELb0ELb1ELb0ELb1EEENS1_29StaticPersistentTileSchedulerILb0EEEEEEEEEvNT_6ParamsE --------------------------
	.section	.text._ZN7cutlass13device_kernelIN5flash11enable_sm90INS1_16FlashAttnFwdSm90INS1_25CollectiveMainloopFwdSm90ILi2EN4cute5tupleIJNS5_1CILi1EEES8_S8_EEENS6_IJNS7_ILi128EEENS7_ILi160EEENS7_ILi192EEEEEELi128ENS_12float_e4m3_tEfNS_4arch4Sm90ELb0ELb0ELb1ELb0ELb1ELb0ELb0ELb1ELb1ELb1ELb0ELb0EEENS1_21CollectiveEpilogueFwdINS6_IJSA_SA_SB_EEES9_NS_10bfloat16_tESG_Li256ELb0ELb1ELb0ELb1EEENS1_29StaticPersistentTileSchedulerILb0EEEEEEEEEvNT_6ParamsE,"ax",@progbits
	.align	128
.text._ZN7cutlass13device_kernelIN5flash11enable_sm90INS1_16FlashAttnFwdSm90INS1_25CollectiveMainloopFwdSm90ILi2EN4cute5tupleIJNS5_1CILi1EEES8_S8_EEENS6_IJNS7_ILi128EEENS7_ILi160EEENS7_ILi192EEEEEELi128ENS_12float_e4m3_tEfNS_4arch4Sm90ELb0ELb0ELb1ELb0ELb1ELb0ELb0ELb1ELb1ELb1ELb0ELb0EEENS1_21CollectiveEpilogueFwdINS6_IJSA_SA_SB_EEES9_NS_10bfloat16_tESG_Li256ELb0ELb1ELb0ELb1EEENS1_29StaticPersistentTileSchedulerILb0EEEEEEEEEvNT_6ParamsE:
        .type           _ZN7cutlass13device_kernelIN5flash11enable_sm90INS1_16FlashAttnFwdSm90INS1_25CollectiveMainloopFwdSm90ILi2EN4cute5tupleIJNS5_1CILi1EEES8_S8_EEENS6_IJNS7_ILi128EEENS7_ILi160EEENS7_ILi192EEEEEELi128ENS_12float_e4m3_tEfNS_4arch4Sm90ELb0ELb0ELb1ELb0ELb1ELb0ELb0ELb1ELb1ELb1ELb0ELb0EEENS1_21CollectiveEpilogueFwdINS6_IJSA_SA_SB_EEES9_NS_10bfloat16_tESG_Li256ELb0ELb1ELb0ELb1EEENS1_29StaticPersistentTileSchedulerILb0EEEEEEEEEvNT_6ParamsE,@function
        .size           _ZN7cutlass13device_kernelIN5flash11enable_sm90INS1_16FlashAttnFwdSm90INS1_25CollectiveMainloopFwdSm90ILi2EN4cute5tupleIJNS5_1CILi1EEES8_S8_EEENS6_IJNS7_ILi128EEENS7_ILi160EEENS7_ILi192EEEEEELi128ENS_12float_e4m3_tEfNS_4arch4Sm90ELb0ELb0ELb1ELb0ELb1ELb0ELb0ELb1ELb1ELb1ELb0ELb0EEENS1_21CollectiveEpilogueFwdINS6_IJSA_SA_SB_EEES9_NS_10bfloat16_tESG_Li256ELb0ELb1ELb0ELb1EEENS1_29StaticPersistentTileSchedulerILb0EEEEEEEEEvNT_6ParamsE,(.L_x_9 - _ZN7cutlass13device_kernelIN5flash11enable_sm90INS1_16FlashAttnFwdSm90INS1_25CollectiveMainloopFwdSm90ILi2EN4cute5tupleIJNS5_1CILi1EEES8_S8_EEENS6_IJNS7_ILi128EEENS7_ILi160EEENS7_ILi192EEEEEELi128ENS_12float_e4m3_tEfNS_4arch4Sm90ELb0ELb0ELb1ELb0ELb1ELb0ELb0ELb1ELb1ELb1ELb0ELb0EEENS1_21CollectiveEpilogueFwdINS6_IJSA_SA_SB_EEES9_NS_10bfloat16_tESG_Li256ELb0ELb1ELb0ELb1EEENS1_29StaticPersistentTileSchedulerILb0EEEEEEEEEvNT_6ParamsE)
        .other          _ZN7cutlass13device_kernelIN5flash11enable_sm90INS1_16FlashAttnFwdSm90INS1_25CollectiveMainloopFwdSm90ILi2EN4cute5tupleIJNS5_1CILi1EEES8_S8_EEENS6_IJNS7_ILi128EEENS7_ILi160EEENS7_ILi192EEEEEELi128ENS_12float_e4m3_tEfNS_4arch4Sm90ELb0ELb0ELb1ELb0ELb1ELb0ELb0ELb1ELb1ELb1ELb0ELb0EEENS1_21CollectiveEpilogueFwdINS6_IJSA_SA_SB_EEES9_NS_10bfloat16_tESG_Li256ELb0ELb1ELb0ELb1EEENS1_29StaticPersistentTileSchedulerILb0EEEEEEEEEvNT_6ParamsE,@"STO_CUDA_ENTRY STV_DEFAULT"
_ZN7cutlass13device_kernelIN5flash11enable_sm90INS1_16FlashAttnFwdSm90INS1_25CollectiveMainloopFwdSm90ILi2EN4cute5tupleIJNS5_1CILi1EEES8_S8_EEENS6_IJNS7_ILi128EEENS7_ILi160EEENS7_ILi192EEEEEELi128ENS_12float_e4m3_tEfNS_4arch4Sm90ELb0ELb0ELb1ELb0ELb1ELb0ELb0ELb1ELb1ELb1ELb0ELb0EEENS1_21CollectiveEpilogueFwdINS6_IJSA_SA_SB_EEES9_NS_10bfloat16_tESG_Li256ELb0ELb1ELb0ELb1EEENS1_29StaticPersistentTileSchedulerILb0EEEEEEEEEvNT_6ParamsE:
[----:B------:R-:W-:Y:S01]  /*0000*/  LDC R1, c[0x0][0x37c] ;  /* 0x0000df00ff017b82 */ /* 0x000fe20000000800 */
[----:B------:R-:W-:Y:S05]  /*0010*/  EXIT ;  /* 0x000000000000794d */ /* 0x000fea0003800000 */
.L_x_0:
[----:B------:R-:W-:-:S00]  /*0020*/  BRA `(.L_x_0) ;  /* 0xfffffffc00fc7947 */ /* 0x000fc0000383ffff */
[----:B------:R-:W-:-:S00]  /*0030*/  NOP ;  /* 0x0000000000007918 */ /* 0x000fc00000000000 */
        /* <DEDUP_REMOVED lines=12> */
.L_x_9:


//--------------------- .text._ZN7cutlass13device_kernelIN5flash11enable_sm90INS1_16FlashAttnFwdSm90INS1_25CollectiveMainloopFwdSm90ILi2EN4cute5tupleIJNS5_1CILi1EEES8_S8_EEENS6_IJNS7_ILi128EEENS7_ILi160EEENS7_ILi192EEEEEELi128ENS_12float_e4m3_tEfNS_4arch4Sm90ELb0ELb0ELb1ELb1ELb1ELb0ELb0ELb1ELb1ELb1ELb0ELb0EEENS1_21CollectiveEpilogueFwdINS6_IJSA_SA_SB_EEES9_NS_10bfloat16_tESG_Li256ELb1ELb1ELb0ELb1EEENS1_36VarlenDynamicPersistentTileSchedulerILi128ELi160ELi256ELi128ELb0ELb1ELb1ELb0ELb1ELb1EEEEEEEEEvNT_6ParamsE --------------------------
	.section	.text._ZN7cutlass13device_kernelIN5flash11enable_sm90INS1_16FlashAttnFwdSm90INS1_25CollectiveMainloopFwdSm90ILi2EN4cute5tupleIJNS5_1CILi1EEES8_S8_EEENS6_IJNS7_ILi128EEENS7_ILi160EEENS7_ILi192EEEEEELi128ENS_12float_e4m3_tEfNS_4arch4Sm90ELb0ELb0ELb1ELb1ELb1ELb0ELb0ELb1ELb1ELb1ELb0ELb0EEENS1_21CollectiveEpilogueFwdINS6_IJSA_SA_SB_EEES9_NS_10bfloat16_tESG_Li256ELb1ELb1ELb0ELb1EEENS1_36VarlenDynamicPersistentTileSchedulerILi128ELi160ELi256ELi128ELb0ELb1ELb1ELb0ELb1ELb1EEEEEEEEEvNT_6ParamsE,"ax",@progbits
	.align	128
.text._ZN7cutlass13device_kernelIN5flash11enable_sm90INS1_16FlashAttnFwdSm90INS1_25CollectiveMainloopFwdSm90ILi2EN4cute5tupleIJNS5_1CILi1EEES8_S8_EEENS6_IJNS7_ILi128EEENS7_ILi160EEENS7_ILi192EEEEEELi128ENS_12float_e4m3_tEfNS_4arch4Sm90ELb0ELb0ELb1ELb1ELb1ELb0ELb0ELb1ELb1ELb1ELb0ELb0EEENS1_21CollectiveEpilogueFwdINS6_IJSA_SA_SB_EEES9_NS_10bfloat16_tESG_Li256ELb1ELb1ELb0ELb1EEENS1_36VarlenDynamicPersistentTileSchedulerILi128ELi160ELi256ELi128ELb0ELb1ELb1ELb0ELb1ELb1EEEEEEEEEvNT_6ParamsE:
        .type           _ZN7cutlass13device_kernelIN5flash11enable_sm90INS1_16FlashAttnFwdSm90INS1_25CollectiveMainloopFwdSm90ILi2EN4cute5tupleIJNS5_1CILi1EEES8_S8_EEENS6_IJNS7_ILi128EEENS7_ILi160EEENS7_ILi192EEEEEELi128ENS_12float_e4m3_tEfNS_4arch4Sm90ELb0ELb0ELb1ELb1ELb1ELb0ELb0ELb1ELb1ELb1ELb0ELb0EEENS1_21CollectiveEpilogueFwdINS6_IJSA_SA_SB_EEES9_NS_10bfloat16_tESG_Li256ELb1ELb1ELb0ELb1EEENS1_36VarlenDynamicPersistentTileSchedulerILi128ELi160ELi256ELi128ELb0ELb1ELb1ELb0ELb1ELb1EEEEEEEEEvNT_6ParamsE,@function
        .size           _ZN7cutlass13device_kernelIN5flash11enable_sm90INS1_16FlashAttnFwdSm90INS1_25CollectiveMainloopFwdSm90ILi2EN4cute5tupleIJNS5_1CILi1EEES8_S8_EEENS6_IJNS7_ILi128EEENS7_ILi160EEENS7_ILi192EEEEEELi128ENS_12float_e4m3_tEfNS_4arch4Sm90ELb0ELb0ELb1ELb1ELb1ELb0ELb0ELb1ELb1ELb1ELb0ELb0EEENS1_21CollectiveEpilogueFwdINS6_IJSA_SA_SB_EEES9_NS_10bfloat16_tESG_Li256ELb1ELb1ELb0ELb1EEENS1_36VarlenDynamicPersistentTileSchedulerILi128ELi160ELi256ELi128ELb0ELb1ELb1ELb0ELb1ELb1EEEEEEEEEvNT_6ParamsE,(.L_x_10 - _ZN7cutlass13device_kernelIN5flash11enable_sm90INS1_16FlashAttnFwdSm90INS1_25CollectiveMainloopFwdSm90ILi2EN4cute5tupleIJNS5_1CILi1EEES8_S8_EEENS6_IJNS7_ILi128EEENS7_ILi160EEENS7_ILi192EEEEEELi128ENS_12float_e4m3_tEfNS_4arch4Sm90ELb0ELb0ELb1ELb1ELb1ELb0ELb0ELb1ELb1ELb1ELb0ELb0EEENS1_21CollectiveEpilogueFwdINS6_IJSA_SA_SB_EEES9_NS_10bfloat16_tESG_Li256ELb1ELb1ELb0ELb1EEENS1_36VarlenDynamicPersistentTileSchedulerILi128ELi160ELi256ELi128ELb0ELb1ELb1ELb0ELb1ELb1EEEEEEEEEvNT_6ParamsE)
        .other          _ZN7cutlass13device_kernelIN5flash11enable_sm90INS1_16FlashAttnFwdSm90INS1_25CollectiveMainloopFwdSm90ILi2EN4cute5tupleIJNS5_1CILi1EEES8_S8_EEENS6_IJNS7_ILi128EEENS7_ILi160EEENS7_ILi192EEEEEELi128ENS_12float_e4m3_tEfNS_4arch4Sm90ELb0ELb0ELb1ELb1ELb1ELb0ELb0ELb1ELb1ELb1ELb0ELb0EEENS1_21CollectiveEpilogueFwdINS6_IJSA_SA_SB_EEES9_NS_10bfloat16_tESG_Li256ELb1ELb1ELb0ELb1EEENS1_36VarlenDynamicPersistentTileSchedulerILi128ELi160ELi256ELi128ELb0ELb1ELb1ELb0ELb1ELb1EEEEEEEEEvNT_6ParamsE,@"STO_CUDA_ENTRY STV_DEFAULT"
_ZN7cutlass13device_kernelIN5flash11enable_sm90INS1_16FlashAttnFwdSm90INS1_25CollectiveMainloopFwdSm90ILi2EN4cute5tupleIJNS5_1CILi1EEES8_S8_EEENS6_IJNS7_ILi128EEENS7_ILi160EEENS7_ILi192EEEEEELi128ENS_12float_e4m3_tEfNS_4arch4Sm90ELb0ELb0ELb1ELb1ELb1ELb0ELb0ELb1ELb1ELb1ELb0ELb0EEENS1_21CollectiveEpilogueFwdINS6_IJSA_SA_SB_EEES9_NS_10bfloat16_tESG_Li256ELb1ELb1ELb0ELb1EEENS1_36VarlenDynamicPersistentTileSchedulerILi128ELi160ELi256ELi128ELb0ELb1ELb1ELb0ELb1ELb1EEEEEEEEEvNT_6ParamsE:
[----:B------:R-:W-:Y:S01]  /*0000*/  LDC R1, c[0x0][0x37c] ;  /* 0x0000df00ff017b82 */ /* 0x000fe20000000800 */
[----:B------:R-:W-:Y:S05]  /*0010*/  EXIT ;  /* 0x000000000000794d */ /* 0x000fea0003800000 */
.L_x_1:
        /* <DEDUP_REMOVED lines=14> */
.L_x_10:


//--------------------- .text._ZN7cutlass13device_kernelIN5flash11enable_sm90INS1_16FlashAttnFwdSm90INS1_25CollectiveMainloopFwdSm90ILi2EN4cute5tupleIJNS5_1CILi1EEES8_S8_EEENS6_IJNS7_ILi128EEENS7_ILi160EEENS7_ILi192EEEEEELi128ENS_12float_e4m3_tEfNS_4arch4Sm90ELb0ELb0ELb1ELb1ELb1ELb1ELb0ELb1ELb1ELb1ELb0ELb0EEENS1_21CollectiveEpilogueFwdINS6_IJSA_SA_SB_EEES9_NS_10bfloat16_tESG_Li256ELb1ELb1ELb0ELb1EEENS1_36VarlenDynamicPersistentTileSchedulerILi128ELi160ELi256ELi128ELb0ELb1ELb1ELb0ELb1ELb1EEEEEEEEEvNT_6ParamsE --------------------------
	.section	.text._ZN7cutlass13device_kernelIN5flash11enable_sm90INS1_16FlashAttnFwdSm90INS1_25CollectiveMainloopFwdSm90ILi2EN4cute5tupleIJNS5_1CILi1EEES8_S8_EEENS6_IJNS7_ILi128EEENS7_ILi160EEENS7_ILi192EEEEEELi128ENS_12float_e4m3_tEfNS_4arch4Sm90ELb0ELb0ELb1ELb1ELb1ELb1ELb0ELb1ELb1ELb1ELb0ELb0EEENS1_21CollectiveEpilogueFwdINS6_IJSA_SA_SB_EEES9_NS_10bfloat16_tESG_Li256ELb1ELb1ELb0ELb1EEENS1_36VarlenDynamicPersistentTileSchedulerILi128ELi160ELi256ELi128ELb0ELb1ELb1ELb0ELb1ELb1EEEEEEEEEvNT_6ParamsE,"ax",@progbits
	.align	128
.text._ZN7cutlass13device_kernelIN5flash11enable_sm90INS1_16FlashAttnFwdSm90INS1_25CollectiveMainloopFwdSm90ILi2EN4cute5tupleIJNS5_1CILi1EEES8_S8_EEENS6_IJNS7_ILi128EEENS7_ILi160EEENS7_ILi192EEEEEELi128ENS_12float_e4m3_tEfNS_4arch4Sm90ELb0ELb0ELb1ELb1ELb1ELb1ELb0ELb1ELb1ELb1ELb0ELb0EEENS1_21CollectiveEpilogueFwdINS6_IJSA_SA_SB_EEES9_NS_10bfloat16_tESG_Li256ELb1ELb1ELb0ELb1EEENS1_36VarlenDynamicPersistentTileSchedulerILi128ELi160ELi256ELi128ELb0ELb1ELb1ELb0ELb1ELb1EEEEEEEEEvNT_6ParamsE:
        .type           _ZN7cutlass13device_kernelIN5flash11enable_sm90INS1_16FlashAttnFwdSm90INS1_25CollectiveMainloopFwdSm90ILi2EN4cute5tupleIJNS5_1CILi1EEES8_S8_EEENS6_IJNS7_ILi128EEENS7_ILi160EEENS7_ILi192EEEEEELi128ENS_12float_e4m3_tEfNS_4arch4Sm90ELb0ELb0ELb1ELb1ELb1ELb1ELb0ELb1ELb1ELb1ELb0ELb0EEENS1_21CollectiveEpilogueFwdINS6_IJSA_SA_SB_EEES9_NS_10bfloat16_tESG_Li256ELb1ELb1ELb0ELb1EEENS1_36VarlenDynamicPersistentTileSchedulerILi128ELi160ELi256ELi128ELb0ELb1ELb1ELb0ELb1ELb1EEEEEEEEEvNT_6ParamsE,@function
        .size           _ZN7cutlass13device_kernelIN5flash11enable_sm90INS1_16FlashAttnFwdSm90INS1_25CollectiveMainloopFwdSm90ILi2EN4cute5tupleIJNS5_1CILi1EEES8_S8_EEENS6_IJNS7_ILi128EEENS7_ILi160EEENS7_ILi192EEEEEELi128ENS_12float_e4m3_tEfNS_4arch4Sm90ELb0ELb0ELb1ELb1ELb1ELb1ELb0ELb1ELb1ELb1ELb0ELb0EEENS1_21CollectiveEpilogueFwdINS6_IJSA_SA_SB_EEES9_NS_10bfloat16_tESG_Li256ELb1ELb1ELb0ELb1EEENS1_36VarlenDynamicPersistentTileSchedulerILi128ELi160ELi256ELi128ELb0ELb1ELb1ELb0ELb1ELb1EEEEEEEEEvNT_6ParamsE,(.L_x_11 - _ZN7cutlass13device_kernelIN5flash11enable_sm90INS1_16FlashAttnFwdSm90INS1_25CollectiveMainloopFwdSm90ILi2EN4cute5tupleIJNS5_1CILi1EEES8_S8_EEENS6_IJNS7_ILi128EEENS7_ILi160EEENS7_ILi192EEEEEELi128ENS_12float_e4m3_tEfNS_4arch4Sm90ELb0ELb0ELb1ELb1ELb1ELb1ELb0ELb1ELb1ELb1ELb0ELb0EEENS1_21CollectiveEpilogueFwdINS6_IJSA_SA_SB_EEES9_NS_10bfloat16_tESG_Li256ELb1ELb1ELb0ELb1EEENS1_36VarlenDynamicPersistentTileSchedulerILi128ELi160ELi256ELi128ELb0ELb1ELb1ELb0ELb1ELb1EEEEEEEEEvNT_6ParamsE)
        .other          _ZN7cutlass13device_kernelIN5flash11enable_sm90INS1_16FlashAttnFwdSm90INS1_25CollectiveMainloopFwdSm90ILi2EN4cute5tupleIJNS5_1CILi1EEES8_S8_EEENS6_IJNS7_ILi128EEENS7_ILi160EEENS7_ILi192EEEEEELi128ENS_12float_e4m3_tEfNS_4arch4Sm90ELb0ELb0ELb1ELb1ELb1ELb1ELb0ELb1ELb1ELb1ELb0ELb0EEENS1_21CollectiveEpilogueFwdINS6_IJSA_SA_SB_EEES9_NS_10bfloat16_tESG_Li256ELb1ELb1ELb0ELb1EEENS1_36VarlenDynamicPersistentTileSchedulerILi128ELi160ELi256ELi128ELb0ELb1ELb1ELb0ELb1ELb1EEEEEEEEEvNT_6ParamsE,@"STO_CUDA_ENTRY STV_DEFAULT"
_ZN7cutlass13device_kernelIN5flash11enable_sm90INS1_16FlashAttnFwdSm90INS1_25CollectiveMainloopFwdSm90ILi2EN4cute5tupleIJNS5_1CILi1EEES8_S8_EEENS6_IJNS7_ILi128EEENS7_ILi160EEENS7_ILi192EEEEEELi128ENS_12float_e4m3_tEfNS_4arch4Sm90ELb0ELb0ELb1ELb1ELb1ELb1ELb0ELb1ELb1ELb1ELb0ELb0EEENS1_21CollectiveEpilogueFwdINS6_IJSA_SA_SB_EEES9_NS_10bfloat16_tESG_Li256ELb1ELb1ELb0ELb1EEENS1_36VarlenDynamicPersistentTileSchedulerILi128ELi160ELi256ELi128ELb0ELb1ELb1ELb0ELb1ELb1EEEEEEEEEvNT_6ParamsE:
[----:B------:R-:W-:Y:S01]  /*0000*/  LDC R1, c[0x0][0x37c] ;  /* 0x0000df00ff017b82 */ /* 0x000fe20000000800 */
[----:B------:R-:W-:Y:S05]  /*0010*/  EXIT ;  /* 0x000000000000794d */ /* 0x000fea0003800000 */
.L_x_2:
        /* <DEDUP_REMOVED lines=14> */
.L_x_11:


//--------------------- .text._ZN7cutlass13device_kernelIN5flash11enable_sm90INS1_16FlashAttnFwdSm90INS1_25CollectiveMainloopFwdSm90ILi2EN4cute5tupleIJNS5_1CILi1EEES8_S8_EEENS6_IJNS7_ILi128EEESA_NS7_ILi192EEEEEELi128ENS_12float_e4m3_tEfNS_4arch4Sm90ELb0ELb1ELb1ELb0ELb1ELb0ELb0ELb1ELb1ELb1ELb0ELb0EEENS1_21CollectiveEpilogueFwdINS6_IJSA_SA_SA_EEES9_NS_10bfloat16_tESF_Li256ELb0ELb1ELb0ELb1EEENS1_30DynamicPersistentTileSchedulerILi256ELi128ELb0ELb1ELb1EEEEEEEEEvNT_6ParamsE --------------------------
	.section	.text._ZN7cutlass13device_kernelIN5flash11enable_sm90INS1_16FlashAttnFwdSm90INS1_25CollectiveMainloopFwdSm90ILi2EN4cute5tupleIJNS5_1CILi1EEES8_S8_EEENS6_IJNS7_ILi128EEESA_NS7_ILi192EEEEEELi128ENS_12float_e4m3_tEfNS_4arch4Sm90ELb0ELb1ELb1ELb0ELb1ELb0ELb0ELb1ELb1ELb1ELb0ELb0EEENS1_21CollectiveEpilogueFwdINS6_IJSA_SA_SA_EEES9_NS_10bfloat16_tESF_Li256ELb0ELb1ELb0ELb1EEENS1_30DynamicPersistentTileSchedulerILi256ELi128ELb0ELb1ELb1EEEEEEEEEvNT_6ParamsE,"ax",@progbits
	.align	128
.text._ZN7cutlass13device_kernelIN5flash11enable_sm90INS1_16FlashAttnFwdSm90INS1_25CollectiveMainloopFwdSm90ILi2EN4cute5tupleIJNS5_1CILi1EEES8_S8_EEENS6_IJNS7_ILi128EEESA_NS7_ILi192EEEEEELi128ENS_12float_e4m3_tEfNS_4arch4Sm90ELb0ELb1ELb1ELb0ELb1ELb0ELb0ELb1ELb1ELb1ELb0ELb0EEENS1_21CollectiveEpilogueFwdINS6_IJSA_SA_SA_EEES9_NS_10bfloat16_tESF_Li256ELb0ELb1ELb0ELb1EEENS1_30DynamicPersistentTileSchedulerILi256ELi128ELb0ELb1ELb1EEEEEEEEEvNT_6ParamsE:
        .type           _ZN7cutlass13device_kernelIN5flash11enable_sm90INS1_16FlashAttnFwdSm90INS1_25CollectiveMainloopFwdSm90ILi2EN4cute5tupleIJNS5_1CILi1EEES8_S8_EEENS6_IJNS7_ILi128EEESA_NS7_ILi192EEEEEELi128ENS_12float_e4m3_tEfNS_4arch4Sm90ELb0ELb1ELb1ELb0ELb1ELb0ELb0ELb1ELb1ELb1ELb0ELb0EEENS1_21CollectiveEpilogueFwdINS6_IJSA_SA_SA_EEES9_NS_10bfloat16_tESF_Li256ELb0ELb1ELb0ELb1EEENS1_30DynamicPersistentTileSchedulerILi256ELi128ELb0ELb1ELb1EEEEEEEEEvNT_6ParamsE,@function
        .size           _ZN7cutlass13device_kernelIN5flash11enable_sm90INS1_16FlashAttnFwdSm90INS1_25CollectiveMainloopFwdSm90ILi2EN4cute5tupleIJNS5_1CILi1EEES8_S8_EEENS6_IJNS7_ILi128EEESA_NS7_ILi192EEEEEELi128ENS_12float_e4m3_tEfNS_4arch4Sm90ELb0ELb1ELb1ELb0ELb1ELb0ELb0ELb1ELb1ELb1ELb0ELb0EEENS1_21CollectiveEpilogueFwdINS6_IJSA_SA_SA_EEES9_NS_10bfloat16_tESF_Li256ELb0ELb1ELb0ELb1EEENS1_30DynamicPersistentTileSchedulerILi256ELi128ELb0ELb1ELb1EEEEEEEEEvNT_6ParamsE,(.L_x_12 - _ZN7cutlass13device_kernelIN5flash11enable_sm90INS1_16FlashAttnFwdSm90INS1_25CollectiveMainloopFwdSm90ILi2EN4cute5tupleIJNS5_1CILi1EEES8_S8_EEENS6_IJNS7_ILi128EEESA_NS7_ILi192EEEEEELi128ENS_12float_e4m3_tEfNS_4arch4Sm90ELb0ELb1ELb1ELb0ELb1ELb0ELb0ELb1ELb1ELb1ELb0ELb0EEENS1_21CollectiveEpilogueFwdINS6_IJSA_SA_SA_EEES9_NS_10bfloat16_tESF_Li256ELb0ELb1ELb0ELb1EEENS1_30DynamicPersistentTileSchedulerILi256ELi128ELb0ELb1ELb1EEEEEEEEEvNT_6ParamsE)
        .other          _ZN7cutlass13device_kernelIN5flash11enable_sm90INS1_16FlashAttnFwdSm90INS1_25CollectiveMainloopFwdSm90ILi2EN4cute5tupleIJNS5_1CILi1EEES8_S8_EEENS6_IJNS7_ILi128EEESA_NS7_ILi192EEEEEELi128ENS_12float_e4m3_tEfNS_4arch4Sm90ELb0ELb1ELb1ELb0ELb1ELb0ELb0ELb1ELb1ELb1ELb0ELb0EEENS1_21CollectiveEpilogueFwdINS6_IJSA_SA_SA_EEES9_NS_10bfloat16_tESF_Li256ELb0ELb1ELb0ELb1EEENS1_30DynamicPersistentTileSchedulerILi256ELi128ELb0ELb1ELb1EEEEEEEEEvNT_6ParamsE,@"STO_CUDA_ENTRY STV_DEFAULT"
_ZN7cutlass13device_kernelIN5flash11enable_sm90INS1_16FlashAttnFwdSm90INS1_25CollectiveMainloopFwdSm90ILi2EN4cute5tupleIJNS5_1CILi1EEES8_S8_EEENS6_IJNS7_ILi128EEESA_NS7_ILi192EEEEEELi128ENS_12float_e4m3_tEfNS_4arch4Sm90ELb0ELb1ELb1ELb0ELb1ELb0ELb0ELb1ELb1ELb1ELb0ELb0EEENS1_21CollectiveEpilogueFwdINS6_IJSA_SA_SA_EEES9_NS_10bfloat16_tESF_Li256ELb0ELb1ELb0ELb1EEENS1_30DynamicPersistentTileSchedulerILi256ELi128ELb0ELb1ELb1EEEEEEEEEvNT_6ParamsE:
[----:B------:R-:W-:Y:S01]  /*0000*/  LDC R1, c[0x0][0x37c] ;  /* 0x0000df00ff017b82 */ /* 0x000fe20000000800 */
[----:B------:R-:W-:Y:S05]  /*0010*/  EXIT ;  /* 0x000000000000794d */ /* 0x000fea0003800000 */
.L_x_3:
        /* <DEDUP_REMOVED lines=14> */
.L_x_12:


//--------------------- .text._ZN7cutlass13device_kernelIN5flash11enable_sm90INS1_16FlashAttnFwdSm90INS1_25CollectiveMainloopFwdSm90ILi2EN4cute5tupleIJNS5_1CILi1EEES8_S8_EEENS6_IJNS7_ILi128EEESA_NS7_ILi192EEEEEELi128ENS_12float_e4m3_tEfNS_4arch4Sm90ELb0ELb1ELb1ELb1ELb1ELb0ELb0ELb1ELb1ELb1ELb0ELb0EEENS1_21CollectiveEpilogueFwdINS6_IJSA_SA_SA_EEES9_NS_10bfloat16_tESF_Li256ELb1ELb1ELb0ELb1EEENS1_36VarlenDynamicPersistentTileSchedulerILi128ELi128ELi256ELi128ELb0ELb1ELb1ELb1ELb0ELb1EEEEEEEEEvNT_6ParamsE --------------------------
	.section	.text._ZN7cutlass13device_kernelIN5flash11enable_sm90INS1_16FlashAttnFwdSm90INS1_25CollectiveMainloopFwdSm90ILi2EN4cute5tupleIJNS5_1CILi1EEES8_S8_EEENS6_IJNS7_ILi128EEESA_NS7_ILi192EEEEEELi128ENS_12float_e4m3_tEfNS_4arch4Sm90ELb0ELb1ELb1ELb1ELb1ELb0ELb0ELb1ELb1ELb1ELb0ELb0EEENS1_21CollectiveEpilogueFwdINS6_IJSA_SA_SA_EEES9_NS_10bfloat16_tESF_Li256ELb1ELb1ELb0ELb1EEENS1_36VarlenDynamicPersistentTileSchedulerILi128ELi128ELi256ELi128ELb0ELb1ELb1ELb1ELb0ELb1EEEEEEEEEvNT_6ParamsE,"ax",@progbits
	.align	128
.text._ZN7cutlass13device_kernelIN5flash11enable_sm90INS1_16FlashAttnFwdSm90INS1_25CollectiveMainloopFwdSm90ILi2EN4cute5tupleIJNS5_1CILi1EEES8_S8_EEENS6_IJNS7_ILi128EEESA_NS7_ILi192EEEEEELi128ENS_12float_e4m3_tEfNS_4arch4Sm90ELb0ELb1ELb1ELb1ELb1ELb0ELb0ELb1ELb1ELb1ELb0ELb0EEENS1_21CollectiveEpilogueFwdINS6_IJSA_SA_SA_EEES9_NS_10bfloat16_tESF_Li256ELb1ELb1ELb0ELb1EEENS1_36VarlenDynamicPersistentTileSchedulerILi128ELi128ELi256ELi128ELb0ELb1ELb1ELb1ELb0ELb1EEEEEEEEEvNT_6ParamsE:
        .type           _ZN7cutlass13device_kernelIN5flash11enable_sm90INS1_16FlashAttnFwdSm90INS1_25CollectiveMainloopFwdSm90ILi2EN4cute5tupleIJNS5_1CILi1EEES8_S8_EEENS6_IJNS7_ILi128EEESA_NS7_ILi192EEEEEELi128ENS_12float_e4m3_tEfNS_4arch4Sm90ELb0ELb1ELb1ELb1ELb1ELb0ELb0ELb1ELb1ELb1ELb0ELb0EEENS1_21CollectiveEpilogueFwdINS6_IJSA_SA_SA_EEES9_NS_10bfloat16_tESF_Li256ELb1ELb1ELb0ELb1EEENS1_36VarlenDynamicPersistentTileSchedulerILi128ELi128ELi256ELi128ELb0ELb1ELb1ELb1ELb0ELb1EEEEEEEEEvNT_6ParamsE,@function
        .size           _ZN7cutlass13device_kernelIN5flash11enable_sm90INS1_16FlashAttnFwdSm90INS1_25CollectiveMainloopFwdSm90ILi2EN4cute5tupleIJNS5_1CILi1EEES8_S8_EEENS6_IJNS7_ILi128EEESA_NS7_ILi192EEEEEELi128ENS_12float_e4m3_tEfNS_4arch4Sm90ELb0ELb1ELb1ELb1ELb1ELb0ELb0ELb1ELb1ELb1ELb0ELb0EEENS1_21CollectiveEpilogueFwdINS6_IJSA_SA_SA_EEES9_NS_10bfloat16_tESF_Li256ELb1ELb1ELb0ELb1EEENS1_36VarlenDynamicPersistentTileSchedulerILi128ELi128ELi256ELi128ELb0ELb1ELb1ELb1ELb0ELb1EEEEEEEEEvNT_6ParamsE,(.L_x_13 - _ZN7cutlass13device_kernelIN5flash11enable_sm90INS1_16FlashAttnFwdSm90INS1_25CollectiveMainloopFwdSm90ILi2EN4cute5tupleIJNS5_1CILi1EEES8_S8_EEENS6_IJNS7_ILi128EEESA_NS7_ILi192EEEEEELi128ENS_12float_e4m3_tEfNS_4arch4Sm90ELb0ELb1ELb1ELb1ELb1ELb0ELb0ELb1ELb1ELb1ELb0ELb0EEENS1_21CollectiveEpilogueFwdINS6_IJSA_SA_SA_EEES9_NS_10bfloat16_tESF_Li256ELb1ELb1ELb0ELb1EEENS1_36VarlenDynamicPersistentTileSchedulerILi128ELi128ELi256ELi128ELb0ELb1ELb1ELb1ELb0ELb1EEEEEEEEEvNT_6ParamsE)
        .other          _ZN7cutlass13device_kernelIN5flash11enable_sm90INS1_16FlashAttnFwdSm90INS1_25CollectiveMainloopFwdSm90ILi2EN4cute5tupleIJNS5_1CILi1EEES8_S8_EEENS6_IJNS7_ILi128EEESA_NS7_ILi192EEEEEELi128ENS_12float_e4m3_tEfNS_4arch4Sm90ELb0ELb1ELb1ELb1ELb1ELb0ELb0ELb1ELb1ELb1ELb0ELb0EEENS1_21CollectiveEpilogueFwdINS6_IJSA_SA_SA_EEES9_NS_10bfloat16_tESF_Li256ELb1ELb1ELb0ELb1EEENS1_36VarlenDynamicPersistentTileSchedulerILi128ELi128ELi256ELi128ELb0ELb1ELb1ELb1ELb0ELb1EEEEEEEEEvNT_6ParamsE,@"STO_CUDA_ENTRY STV_DEFAULT"
_ZN7cutlass13device_kernelIN5flash11enable_sm90INS1_16FlashAttnFwdSm90INS1_25CollectiveMainloopFwdSm90ILi2EN4cute5tupleIJNS5_1CILi1EEES8_S8_EEENS6_IJNS7_ILi128EEESA_NS7_ILi192EEEEEELi128ENS_12float_e4m3_tEfNS_4arch4Sm90ELb0ELb1ELb1ELb1ELb1ELb0ELb0ELb1ELb1ELb1ELb0ELb0EEENS1_21CollectiveEpilogueFwdINS6_IJSA_SA_SA_EEES9_NS_10bfloat16_tESF_Li256ELb1ELb1ELb0ELb1EEENS1_36VarlenDynamicPersistentTileSchedulerILi128ELi128ELi256ELi128ELb0ELb1ELb1ELb1ELb0ELb1EEEEEEEEEvNT_6ParamsE:
[----:B------:R-:W-:Y:S01]  /*0000*/  LDC R1, c[0x0][0x37c] ;  /* 0x0000df00ff017b82 */ /* 0x000fe20000000800 */
[----:B------:R-:W-:Y:S05]  /*0010*/  EXIT ;  /* 0x000000000000794d */ /* 0x000fea0003800000 */
.L_x_4:
        /* <DEDUP_REMOVED lines=14> */
.L_x_13:


//--------------------- .text._ZN7cutlass13device_kernelIN5flash11enable_sm90INS1_16FlashAttnFwdSm90INS1_25CollectiveMainloopFwdSm90ILi2EN4cute5tupleIJNS5_1CILi1EEES8_S8_EEENS6_IJNS7_ILi128EEESA_NS7_ILi192EEEEEELi128ENS_12float_e4m3_tEfNS_4arch4Sm90ELb0ELb1ELb1ELb1ELb1ELb1ELb0ELb1ELb1ELb1ELb0ELb0EEENS1_21CollectiveEpilogueFwdINS6_IJSA_SA_SA_EEES9_NS_10bfloat16_tESF_Li256ELb1ELb1ELb0ELb1EEENS1_36VarlenDynamicPersistentTileSchedulerILi128ELi128ELi256ELi128ELb0ELb1ELb1ELb1ELb0ELb1EEEEEEEEEvNT_6ParamsE --------------------------
	.section	.text._ZN7cutlass13device_kernelIN5flash11enable_sm90INS1_16FlashAttnFwdSm90INS1_25CollectiveMainloopFwdSm90ILi2EN4cute5tupleIJNS5_1CILi1EEES8_S8_EEENS6_IJNS7_ILi128EEESA_NS7_ILi192EEEEEELi128ENS_12float_e4m3_tEfNS_4arch4Sm90ELb0ELb1ELb1ELb1ELb1ELb1ELb0ELb1ELb1ELb1ELb0ELb0EEENS1_21CollectiveEpilogueFwdINS6_IJSA_SA_SA_EEES9_NS_10bfloat16_tESF_Li256ELb1ELb1ELb0ELb1EEENS1_36VarlenDynamicPersistentTileSchedulerILi128ELi128ELi256ELi128ELb0ELb1ELb1ELb1ELb0ELb1EEEEEEEEEvNT_6ParamsE,"ax",@progbits
	.align	128
.text._ZN7cutlass13device_kernelIN5flash11enable_sm90INS1_16FlashAttnFwdSm90INS1_25CollectiveMainloopFwdSm90ILi2EN4cute5tupleIJNS5_1CILi1EEES8_S8_EEENS6_IJNS7_ILi128EEESA_NS7_ILi192EEEEEELi128ENS_12float_e4m3_tEfNS_4arch4Sm90ELb0ELb1ELb1ELb1ELb1ELb1ELb0ELb1ELb1ELb1ELb0ELb0EEENS1_21CollectiveEpilogueFwdINS6_IJSA_SA_SA_EEES9_NS_10bfloat16_tESF_Li256ELb1ELb1ELb0ELb1EEENS1_36VarlenDynamicPersistentTileSchedulerILi128ELi128ELi256ELi128ELb0ELb1ELb1ELb1ELb0ELb1EEEEEEEEEvNT_6ParamsE:
        .type           _ZN7cutlass13device_kernelIN5flash11enable_sm90INS1_16FlashAttnFwdSm90INS1_25CollectiveMainloopFwdSm90ILi2EN4cute5tupleIJNS5_1CILi1EEES8_S8_EEENS6_IJNS7_ILi128EEESA_NS7_ILi192EEEEEELi128ENS_12float_e4m3_tEfNS_4arch4Sm90ELb0ELb1ELb1ELb1ELb1ELb1ELb0ELb1ELb1ELb1ELb0ELb0EEENS1_21CollectiveEpilogueFwdINS6_IJSA_SA_SA_EEES9_NS_10bfloat16_tESF_Li256ELb1ELb1ELb0ELb1EEENS1_36VarlenDynamicPersistentTileSchedulerILi128ELi128ELi256ELi128ELb0ELb1ELb1ELb1ELb0ELb1EEEEEEEEEvNT_6ParamsE,@function
        .size           _ZN7cutlass13device_kernelIN5flash11enable_sm90INS1_16FlashAttnFwdSm90INS1_25CollectiveMainloopFwdSm90ILi2EN4cute5tupleIJNS5_1CILi1EEES8_S8_EEENS6_IJNS7_ILi128EEESA_NS7_ILi192EEEEEELi128ENS_12float_e4m3_tEfNS_4arch4Sm90ELb0ELb1ELb1ELb1ELb1ELb1ELb0ELb1ELb1ELb1ELb0ELb0EEENS1_21CollectiveEpilogueFwdINS6_IJSA_SA_SA_EEES9_NS_10bfloat16_tESF_Li256ELb1ELb1ELb0ELb1EEENS1_36VarlenDynamicPersistentTileSchedulerILi128ELi128ELi256ELi128ELb0ELb1ELb1ELb1ELb0ELb1EEEEEEEEEvNT_6ParamsE,(.L_x_14 - _ZN7cutlass13device_kernelIN5flash11enable_sm90INS1_16FlashAttnFwdSm90INS1_25CollectiveMainloopFwdSm90ILi2EN4cute5tupleIJNS5_1CILi1EEES8_S8_EEENS6_IJNS7_ILi128EEESA_NS7_ILi192EEEEEELi128ENS_12float_e4m3_tEfNS_4arch4Sm90ELb0ELb1ELb1ELb1ELb1ELb1ELb0ELb1ELb1ELb1ELb0ELb0EEENS1_21CollectiveEpilogueFwdINS6_IJSA_SA_SA_EEES9_NS_10bfloat16_tESF_Li256ELb1ELb1ELb0ELb1EEENS1_36VarlenDynamicPersistentTileSchedulerILi128ELi128ELi256ELi128ELb0ELb1ELb1ELb1ELb0ELb1EEEEEEEEEvNT_6ParamsE)
        .other          _ZN7cutlass13device_kernelIN5flash11enable_sm90INS1_16FlashAttnFwdSm90INS1_25CollectiveMainloopFwdSm90ILi2EN4cute5tupleIJNS5_1CILi1EEES8_S8_EEENS6_IJNS7_ILi128EEESA_NS7_ILi192EEEEEELi128ENS_12float_e4m3_tEfNS_4arch4Sm90ELb0ELb1ELb1ELb1ELb1ELb1ELb0ELb1ELb1ELb1ELb0ELb0EEENS1_21CollectiveEpilogueFwdINS6_IJSA_SA_SA_EEES9_NS_10bfloat16_tESF_Li256ELb1ELb1ELb0ELb1EEENS1_36VarlenDynamicPersistentTileSchedulerILi128ELi128ELi256ELi128ELb0ELb1ELb1ELb1ELb0ELb1EEEEEEEEEvNT_6ParamsE,@"STO_CUDA_ENTRY STV_DEFAULT"
_ZN7cutlass13device_kernelIN5flash11enable_sm90INS1_16FlashAttnFwdSm90INS1_25CollectiveMainloopFwdSm90ILi2EN4cute5tupleIJNS5_1CILi1EEES8_S8_EEENS6_IJNS7_ILi128EEESA_NS7_ILi192EEEEEELi128ENS_12float_e4m3_tEfNS_4arch4Sm90ELb0ELb1ELb1ELb1ELb1ELb1ELb0ELb1ELb1ELb1ELb0ELb0EEENS1_21CollectiveEpilogueFwdINS6_IJSA_SA_SA_EEES9_NS_10bfloat16_tESF_Li256ELb1ELb1ELb0ELb1EEENS1_36VarlenDynamicPersistentTileSchedulerILi128ELi128ELi256ELi128ELb0ELb1ELb1ELb1ELb0ELb1EEEEEEEEEvNT_6ParamsE:
[----:B------:R-:W-:Y:S01]  /*0000*/  LDC R1, c[0x0][0x37c] ;  /* 0x0000df00ff017b82 */ /* 0x000fe20000000800 */
[----:B------:R-:W-:Y:S05]  /*0010*/  EXIT ;  /* 0x000000000000794d */ /* 0x000fea0003800000 */
.L_x_5:
        /* <DEDUP_REMOVED lines=14> */
.L_x_14:


//--------------------- .text._ZN7cutlass13device_kernelIN5flash11enable_sm90INS1_16FlashAttnFwdSm90INS1_25CollectiveMainloopFwdSm90ILi2EN4cute5tupleIJNS5_1CILi1EEES8_S8_EEENS6_IJNS7_ILi128EEENS7_ILi160EEENS7_ILi192EEEEEELi128ENS_12float_e4m3_tEfNS_4arch4Sm90ELb1ELb0ELb1ELb0ELb1ELb0ELb0ELb1ELb1ELb1ELb0ELb0EEENS1_21CollectiveEpilogueFwdINS6_IJSA_SA_SB_EEES9_NS_10bfloat16_tESG_Li256ELb0ELb1ELb0ELb1EEENS1_30DynamicPersistentTileSchedulerILi256ELi128ELb0ELb1ELb1EEEEEEEEEvNT_6ParamsE --------------------------
	.section	.text._ZN7cutlass13device_kernelIN5flash11enable_sm90INS1_16FlashAttnFwdSm90INS1_25CollectiveMainloopFwdSm90ILi2EN4cute5tupleIJNS5_1CILi1EEES8_S8_EEENS6_IJNS7_ILi128EEENS7_ILi160EEENS7_ILi192EEEEEELi128ENS_12float_e4m3_tEfNS_4arch4Sm90ELb1ELb0ELb1ELb0ELb1ELb0ELb0ELb1ELb1ELb1ELb0ELb0EEENS1_21CollectiveEpilogueFwdINS6_IJSA_SA_SB_EEES9_NS_10bfloat16_tESG_Li256ELb0ELb1ELb0ELb1EEENS1_30DynamicPersistentTileSchedulerILi256ELi128ELb0ELb1ELb1EEEEEEEEEvNT_6ParamsE,"ax",@progbits
	.align	128
.text._ZN7cutlass13device_kernelIN5flash11enable_sm90INS1_16FlashAttnFwdSm90INS1_25CollectiveMainloopFwdSm90ILi2EN4cute5tupleIJNS5_1CILi1EEES8_S8_EEENS6_IJNS7_ILi128EEENS7_ILi160EEENS7_ILi192EEEEEELi128ENS_12float_e4m3_tEfNS_4arch4Sm90ELb1ELb0ELb1ELb0ELb1ELb0ELb0ELb1ELb1ELb1ELb0ELb0EEENS1_21CollectiveEpilogueFwdINS6_IJSA_SA_SB_EEES9_NS_10bfloat16_tESG_Li256ELb0ELb1ELb0ELb1EEENS1_30DynamicPersistentTileSchedulerILi256ELi128ELb0ELb1ELb1EEEEEEEEEvNT_6ParamsE:
        .type           _ZN7cutlass13device_kernelIN5flash11enable_sm90INS1_16FlashAttnFwdSm90INS1_25CollectiveMainloopFwdSm90ILi2EN4cute5tupleIJNS5_1CILi1EEES8_S8_EEENS6_IJNS7_ILi128EEENS7_ILi160EEENS7_ILi192EEEEEELi128ENS_12float_e4m3_tEfNS_4arch4Sm90ELb1ELb0ELb1ELb0ELb1ELb0ELb0ELb1ELb1ELb1ELb0ELb0EEENS1_21CollectiveEpilogueFwdINS6_IJSA_SA_SB_EEES9_NS_10bfloat16_tESG_Li256ELb0ELb1ELb0ELb1EEENS1_30DynamicPersistentTileSchedulerILi256ELi128ELb0ELb1ELb1EEEEEEEEEvNT_6ParamsE,@function
        .size           _ZN7cutlass13device_kernelIN5flash11enable_sm90INS1_16FlashAttnFwdSm90INS1_25CollectiveMainloopFwdSm90ILi2EN4cute5tupleIJNS5_1CILi1EEES8_S8_EEENS6_IJNS7_ILi128EEENS7_ILi160EEENS7_ILi192EEEEEELi128ENS_12float_e4m3_tEfNS_4arch4Sm90ELb1ELb0ELb1ELb0ELb1ELb0ELb0ELb1ELb1ELb1ELb0ELb0EEENS1_21CollectiveEpilogueFwdINS6_IJSA_SA_SB_EEES9_NS_10bfloat16_tESG_Li256ELb0ELb1ELb0ELb1EEENS1_30DynamicPersistentTileSchedulerILi256ELi128ELb0ELb1ELb1EEEEEEEEEvNT_6ParamsE,(.L_x_15 - _ZN7cutlass13device_kernelIN5flash11enable_sm90INS1_16FlashAttnFwdSm90INS1_25CollectiveMainloopFwdSm90ILi2EN4cute5tupleIJNS5_1CILi1EEES8_S8_EEENS6_IJNS7_ILi128EEENS7_ILi160EEENS7_ILi192EEEEEELi128ENS_12float_e4m3_tEfNS_4arch4Sm90ELb1ELb0ELb1ELb0ELb1ELb0ELb0ELb1ELb1ELb1ELb0ELb0EEENS1_21CollectiveEpilogueFwdINS6_IJSA_SA_SB_EEES9_NS_10bfloat16_tESG_Li256ELb0ELb1ELb0ELb1EEENS1_30DynamicPersistentTileSchedulerILi256ELi128ELb0ELb1ELb1EEEEEEEEEvNT_6ParamsE)
        .other          _ZN7cutlass13device_kernelIN5flash11enable_sm90INS1_16FlashAttnFwdSm90INS1_25CollectiveMainloopFwdSm90ILi2EN4cute5tupleIJNS5_1CILi1EEES8_S8_EEENS6_IJNS7_ILi128EEENS7_ILi160EEENS7_ILi192EEEEEELi128ENS_12float_e4m3_tEfNS_4arch4Sm90ELb1ELb0ELb1ELb0ELb1ELb0ELb0ELb1ELb1ELb1ELb0ELb0EEENS1_21CollectiveEpilogueFwdINS6_IJSA_SA_SB_EEES9_NS_10bfloat16_tESG_Li256ELb0ELb1ELb0ELb1EEENS1_30DynamicPersistentTileSchedulerILi256ELi128ELb0ELb1ELb1EEEEEEEEEvNT_6ParamsE,@"STO_CUDA_ENTRY STV_DEFAULT"
_ZN7cutlass13device_kernelIN5flash11enable_sm90INS1_16FlashAttnFwdSm90INS1_25CollectiveMainloopFwdSm90ILi2EN4cute5tupleIJNS5_1CILi1EEES8_S8_EEENS6_IJNS7_ILi128EEENS7_ILi160EEENS7_ILi192EEEEEELi128ENS_12float_e4m3_tEfNS_4arch4Sm90ELb1ELb0ELb1ELb0ELb1ELb0ELb0ELb1ELb1ELb1ELb0ELb0EEENS1_21CollectiveEpilogueFwdINS6_IJSA_SA_SB_EEES9_NS_10bfloat16_tESG_Li256ELb0ELb1ELb0ELb1EEENS1_30DynamicPersistentTileSchedulerILi256ELi128ELb0ELb1ELb1EEEEEEEEEvNT_6ParamsE:
[----:B------:R-:W-:Y:S01]  /*0000*/  LDC R1, c[0x0][0x37c] ;  /* 0x0000df00ff017b82 */ /* 0x000fe20000000800 */
[----:B------:R-:W-:Y:S05]  /*0010*/  EXIT ;  /* 0x000000000000794d */ /* 0x000fea0003800000 */
.L_x_6:
        /* <DEDUP_REMOVED lines=14> */
.L_x_15:


//--------------------- .text._ZN7cutlass13device_kernelIN5flash11enable_sm90INS1_16FlashAttnFwdSm90INS1_25CollectiveMainloopFwdSm90ILi2EN4cute5tupleIJNS5_1CILi1EEES8_S8_EEENS6_IJNS7_ILi128EEENS7_ILi160EEENS7_ILi192EEEEEELi128ENS_12float_e4m3_tEfNS_4arch4Sm90ELb1ELb0ELb1ELb1ELb1ELb0ELb0ELb1ELb1ELb1ELb0ELb0EEENS1_21CollectiveEpilogueFwdINS6_IJSA_SA_SB_EEES9_NS_10bfloat16_tESG_Li256ELb1ELb1ELb0ELb1EEENS1_36VarlenDynamicPersistentTileSchedulerILi128ELi160ELi256ELi128ELb0ELb1ELb1ELb1ELb1ELb1EEEEEEEEEvNT_6ParamsE --------------------------
	.section	.text._ZN7cutlass13device_kernelIN5flash11enable_sm90INS1_16FlashAttnFwdSm90INS1_25CollectiveMainloopFwdSm90ILi2EN4cute5tupleIJNS5_1CILi1EEES8_S8_EEENS6_IJNS7_ILi128EEENS7_ILi160EEENS7_ILi192EEEEEELi128ENS_12float_e4m3_tEfNS_4arch4Sm90ELb1ELb0ELb1ELb1ELb1ELb0ELb0ELb1ELb1ELb1ELb0ELb0EEENS1_21CollectiveEpilogueFwdINS6_IJSA_SA_SB_EEES9_NS_10bfloat16_tESG_Li256ELb1ELb1ELb0ELb1EEENS1_36VarlenDynamicPersistentTileSchedulerILi128ELi160ELi256ELi128ELb0ELb1ELb1ELb1ELb1ELb1EEEEEEEEEvNT_6ParamsE,"ax",@progbits
	.align	128
.text._ZN7cutlass13device_kernelIN5flash11enable_sm90INS1_16FlashAttnFwdSm90INS1_25CollectiveMainloopFwdSm90ILi2EN4cute5tupleIJNS5_1CILi1EEES8_S8_EEENS6_IJNS7_ILi128EEENS7_ILi160EEENS7_ILi192EEEEEELi128ENS_12float_e4m3_tEfNS_4arch4Sm90ELb1ELb0ELb1ELb1ELb1ELb0ELb0ELb1ELb1ELb1ELb0ELb0EEENS1_21CollectiveEpilogueFwdINS6_IJSA_SA_SB_EEES9_NS_10bfloat16_tESG_Li256ELb1ELb1ELb0ELb1EEENS1_36VarlenDynamicPersistentTileSchedulerILi128ELi160ELi256ELi128ELb0ELb1ELb1ELb1ELb1ELb1EEEEEEEEEvNT_6ParamsE:
        .type           _ZN7cutlass13device_kernelIN5flash11enable_sm90INS1_16FlashAttnFwdSm90INS1_25CollectiveMainloopFwdSm90ILi2EN4cute5tupleIJNS5_1CILi1EEES8_S8_EEENS6_IJNS7_ILi128EEENS7_ILi160EEENS7_ILi192EEEEEELi128ENS_12float_e4m3_tEfNS_4arch4Sm90ELb1ELb0ELb1ELb1ELb1ELb0ELb0ELb1ELb1ELb1ELb0ELb0EEENS1_21CollectiveEpilogueFwdINS6_IJSA_SA_SB_EEES9_NS_10bfloat16_tESG_Li256ELb1ELb1ELb0ELb1EEENS1_36VarlenDynamicPersistentTileSchedulerILi128ELi160ELi256ELi128ELb0ELb1ELb1ELb1ELb1ELb1EEEEEEEEEvNT_6ParamsE,@function
        .size           _ZN7cutlass13device_kernelIN5flash11enable_sm90INS1_16FlashAttnFwdSm90INS1_25CollectiveMainloopFwdSm90ILi2EN4cute5tupleIJNS5_1CILi1EEES8_S8_EEENS6_IJNS7_ILi128EEENS7_ILi160EEENS7_ILi192EEEEEELi128ENS_12float_e4m3_tEfNS_4arch4Sm90ELb1ELb0ELb1ELb1ELb1ELb0ELb0ELb1ELb1ELb1ELb0ELb0EEENS1_21CollectiveEpilogueFwdINS6_IJSA_SA_SB_EEES9_NS_10bfloat16_tESG_Li256ELb1ELb1ELb0ELb1EEENS1_36VarlenDynamicPersistentTileSchedulerILi128ELi160ELi256ELi128ELb0ELb1ELb1ELb1ELb1ELb1EEEEEEEEEvNT_6ParamsE,(.L_x_16 - _ZN7cutlass13device_kernelIN5flash11enable_sm90INS1_16FlashAttnFwdSm90INS1_25CollectiveMainloopFwdSm90ILi2EN4cute5tupleIJNS5_1CILi1EEES8_S8_EEENS6_IJNS7_ILi128EEENS7_ILi160EEENS7_ILi192EEEEEELi128ENS_12float_e4m3_tEfNS_4arch4Sm90ELb1ELb0ELb1ELb1ELb1ELb0ELb0ELb1ELb1ELb1ELb0ELb0EEENS1_21CollectiveEpilogueFwdINS6_IJSA_SA_SB_EEES9_NS_10bfloat16_tESG_Li256ELb1ELb1ELb0ELb1EEENS1_36VarlenDynamicPersistentTileSchedulerILi128ELi160ELi256ELi128ELb0ELb1ELb1ELb1ELb1ELb1EEEEEEEEEvNT_6ParamsE)
        .other          _ZN7cutlass13device_kernelIN5flash11enable_sm90INS1_16FlashAttnFwdSm90INS1_25CollectiveMainloopFwdSm90ILi2EN4cute5tupleIJNS5_1CILi1EEES8_S8_EEENS6_IJNS7_ILi128EEENS7_ILi160EEENS7_ILi192EEEEEELi128ENS_12float_e4m3_tEfNS_4arch4Sm90ELb1ELb0ELb1ELb1ELb1ELb0ELb0ELb1ELb1ELb1ELb0ELb0EEENS1_21CollectiveEpilogueFwdINS6_IJSA_SA_SB_EEES9_NS_10bfloat16_tESG_Li256ELb1ELb1ELb0ELb1EEENS1_36VarlenDynamicPersistentTileSchedulerILi128ELi160ELi256ELi128ELb0ELb1ELb1ELb1ELb1ELb1EEEEEEEEEvNT_6ParamsE,@"STO_CUDA_ENTRY STV_DEFAULT"
_ZN7cutlass13device_kernelIN5flash11enable_sm90INS1_16FlashAttnFwdSm90INS1_25CollectiveMainloopFwdSm90ILi2EN4cute5tupleIJNS5_1CILi1EEES8_S8_EEENS6_IJNS7_ILi128EEENS7_ILi160EEENS7_ILi192EEEEEELi128ENS_12float_e4m3_tEfNS_4arch4Sm90ELb1ELb0ELb1ELb1ELb1ELb0ELb0ELb1ELb1ELb1ELb0ELb0EEENS1_21CollectiveEpilogueFwdINS6_IJSA_SA_SB_EEES9_NS_10bfloat16_tESG_Li256ELb1ELb1ELb0ELb1EEENS1_36VarlenDynamicPersistentTileSchedulerILi128ELi160ELi256ELi128ELb0ELb1ELb1ELb1ELb1ELb1EEEEEEEEEvNT_6ParamsE:
[----:B------:R-:W-:Y:S01]  /*0000*/  LDC R1, c[0x0][0x37c] ;  /* 0x0000df00ff017b82 */ /* 0x000fe20000000800 */
[----:B------:R-:W-:Y:S05]  /*0010*/  EXIT ;  /* 0x000000000000794d */ /* 0x000fea0003800000 */
.L_x_7:
        /* <DEDUP_REMOVED lines=14> */
.L_x_16:


//--------------------- .text._ZN7cutlass13device_kernelIN5flash11enable_sm90INS1_16FlashAttnFwdSm90INS1_25CollectiveMainloopFwdSm90ILi2EN4cute5tupleIJNS5_1CILi1EEES8_S8_EEENS6_IJNS7_ILi128EEENS7_ILi160EEENS7_ILi192EEEEEELi128ENS_12float_e4m3_tEfNS_4arch4Sm90ELb1ELb0ELb1ELb1ELb1ELb1ELb0ELb1ELb1ELb1ELb0ELb0EEENS1_21CollectiveEpilogueFwdINS6_IJSA_SA_SB_EEES9_NS_10bfloat16_tESG_Li256ELb1ELb1ELb0ELb1EEENS1_36VarlenDynamicPersistentTileSchedulerILi128ELi160ELi256ELi128ELb0ELb1ELb1ELb1ELb1ELb1EEEEEEEEEvNT_6ParamsE --------------------------
	.section	.text._ZN7cutlass13device_kernelIN5flash11enable_sm90INS1_16FlashAttnFwdSm90INS1_25CollectiveMainloopFwdSm90ILi2EN4cute5tupleIJNS5_1CILi1EEES8_S8_EEENS6_IJNS7_ILi128EEENS7_ILi160EEENS7_ILi192EEEEEELi128ENS_12float_e4m3_tEfNS_4arch4Sm90ELb1ELb0ELb1ELb1ELb1ELb1ELb0ELb1ELb1ELb1ELb0ELb0EEENS1_21CollectiveEpilogueFwdINS6_IJSA_SA_SB_EEES9_NS_10bfloat16_tESG_Li256ELb1ELb1ELb0ELb1EEENS1_36VarlenDynamicPersistentTileSchedulerILi128ELi160ELi256ELi128ELb0ELb1ELb1ELb1ELb1ELb1EEEEEEEEEvNT_6ParamsE,"ax",@progbits
	.align	128
.text._ZN7cutlass13device_kernelIN5flash11enable_sm90INS1_16FlashAttnFwdSm90INS1_25CollectiveMainloopFwdSm90ILi2EN4cute5tupleIJNS5_1CILi1EEES8_S8_EEENS6_IJNS7_ILi128EEENS7_ILi160EEENS7_ILi192EEEEEELi128ENS_12float_e4m3_tEfNS_4arch4Sm90ELb1ELb0ELb1ELb1ELb1ELb1ELb0ELb1ELb1ELb1ELb0ELb0EEENS1_21CollectiveEpilogueFwdINS6_IJSA_SA_SB_EEES9_NS_10bfloat16_tESG_Li256ELb1ELb1ELb0ELb1EEENS1_36VarlenDynamicPersistentTileSchedulerILi128ELi160ELi256ELi128ELb0ELb1ELb1ELb1ELb1ELb1EEEEEEEEEvNT_6ParamsE:
        .type           _ZN7cutlass13device_kernelIN5flash11enable_sm90INS1_16FlashAttnFwdSm90INS1_25CollectiveMainloopFwdSm90ILi2EN4cute5tupleIJNS5_1CILi1EEES8_S8_EEENS6_IJNS7_ILi128EEENS7_ILi160EEENS7_ILi192EEEEEELi128ENS_12float_e4m3_tEfNS_4arch4Sm90ELb1ELb0ELb1ELb1ELb1ELb1ELb0ELb1ELb1ELb1ELb0ELb0EEENS1_21CollectiveEpilogueFwdINS6_IJSA_SA_SB_EEES9_NS_10bfloat16_tESG_Li256ELb1ELb1ELb0ELb1EEENS1_36VarlenDynamicPersistentTileSchedulerILi128ELi160ELi256ELi128ELb0ELb1ELb1ELb1ELb1ELb1EEEEEEEEEvNT_6ParamsE,@function
        .size           _ZN7cutlass13device_kernelIN5flash11enable_sm90INS1_16FlashAttnFwdSm90INS1_25CollectiveMainloopFwdSm90ILi2EN4cute5tupleIJNS5_1CILi1EEES8_S8_EEENS6_IJNS7_ILi128EEENS7_ILi160EEENS7_ILi192EEEEEELi128ENS_12float_e4m3_tEfNS_4arch4Sm90ELb1ELb0ELb1ELb1ELb1ELb1ELb0ELb1ELb1ELb1ELb0ELb0EEENS1_21CollectiveEpilogueFwdINS6_IJSA_SA_SB_EEES9_NS_10bfloat16_tESG_Li256ELb1ELb1ELb0ELb1EEENS1_36VarlenDynamicPersistentTileSchedulerILi128ELi160ELi256ELi128ELb0ELb1ELb1ELb1ELb1ELb1EEEEEEEEEvNT_6ParamsE,(.L_x_17 - _ZN7cutlass13device_kernelIN5flash11enable_sm90INS1_16FlashAttnFwdSm90INS1_25CollectiveMainloopFwdSm90ILi2EN4cute5tupleIJNS5_1CILi1EEES8_S8_EEENS6_IJNS7_ILi128EEENS7_ILi160EEENS7_ILi192EEEEEELi128ENS_12float_e4m3_tEfNS_4arch4Sm90ELb1ELb0ELb1ELb1ELb1ELb1ELb0ELb1ELb1ELb1ELb0ELb0EEENS1_21CollectiveEpilogueFwdINS6_IJSA_SA_SB_EEES9_NS_10bfloat16_tESG_Li256ELb1ELb1ELb0ELb1EEENS1_36VarlenDynamicPersistentTileSchedulerILi128ELi160ELi256ELi128ELb0ELb1ELb1ELb1ELb1ELb1EEEEEEEEEvNT_6ParamsE)
        .other          _ZN7cutlass13device_kernelIN5flash11enable_sm90INS1_16FlashAttnFwdSm90INS1_25CollectiveMainloopFwdSm90ILi2EN4cute5tupleIJNS5_1CILi1EEES8_S8_EEENS6_IJNS7_ILi128EEENS7_ILi160EEENS7_ILi192EEEEEELi128ENS_12float_e4m3_tEfNS_4arch4Sm90ELb1ELb0ELb1ELb1ELb1ELb1ELb0ELb1ELb1ELb1ELb0ELb0EEENS1_21CollectiveEpilogueFwdINS6_IJSA_SA_SB_EEES9_NS_10bfloat16_tESG_Li256ELb1ELb1ELb0ELb1EEENS1_36VarlenDynamicPersistentTileSchedulerILi128ELi160ELi256ELi128ELb0ELb1ELb1ELb1ELb1ELb1EEEEEEEEEvNT_6ParamsE,@"STO_CUDA_ENTRY STV_DEFAULT"
_ZN7cutlass13device_kernelIN5flash11enable_sm90INS1_16FlashAttnFwdSm90INS1_25CollectiveMainloopFwdSm90ILi2EN4cute5tupleIJNS5_1CILi1EEES8_S8_EEENS6_IJNS7_ILi128EEENS7_ILi160EEENS7_ILi192EEEEEELi128ENS_12float_e4m3_tEfNS_4arch4Sm90ELb1ELb0ELb1ELb1ELb1ELb1ELb0ELb1ELb1ELb1ELb0ELb0EEENS1_21CollectiveEpilogueFwdINS6_IJSA_SA_SB_EEES9_NS_10bfloat16_tESG_Li256ELb1ELb1ELb0ELb1EEENS1_36VarlenDynamicPersistentTileSchedulerILi128ELi160ELi256ELi128ELb0ELb1ELb1ELb1ELb1ELb1EEEEEEEEEvNT_6ParamsE:
[----:B------:R-:W-:Y:S01]  /*0000*/  LDC R1, c[0x0][0x37c] ;  /* 0x0000df00ff017b82 */ /* 0x000fe20000000800 */
[----:B------:R-:W-:Y:S05]  /*0010*/  EXIT ;  /* 0x000000000000794d */ /* 0x000fea0003800000 */
.L_x_8:
        /* <DEDUP_REMOVED lines=14> */
.L_x_17:


//--------------------- .nv.shared.reserved.0     --------------------------
	.section	.nv.shared.reserved.0,"aw",@nobits
	.weak		__nv_reservedSMEM_offset_0_alias
	.size		__nv_reservedSMEM_offset_0_alias, 0, 64
	.other		__nv_reservedSMEM_offset_0_alias,@"STO_CUDA_RESERVED_SHARED STV_DEFAULT"
__nv_reservedSMEM_offset_0_alias:
	.zero		0
	.zero		64


//--------------------- .nv.global                --------------------------
	.section	.nv.global,"aw",@nobits
.nv.global:
	.type		_ZN81_INTERNAL_bf65c093_45_flash_fwd_hdimdiff_e4m3_paged_softcap_sm90_cu_49158569_36794cute1_E,@object
	.size		_ZN81_INTERNAL_bf65c093_45_flash_fwd_hdimdiff_e4m3_paged_softcap_sm90_cu_49158569_36794cute1_E,(_ZN81_INTERNAL_bf65c093_45_flash_fwd_hdimdiff_e4m3_paged_softcap_sm90_cu_49158569_36794cuda3std3__45__cpo6cbeginE - _ZN81_INTERNAL_bf65c093_45_flash_fwd_hdimdiff_e4m3_paged_softcap_sm90_cu_49158569_36794cute1_E)
_ZN81_INTERNAL_bf65c093_45_flash_fwd_hdimdiff_e4m3_paged_softcap_sm90_cu_49158569_36794cute1_E:
	.zero		1
	.type		_ZN81_INTERNAL_bf65c093_45_flash_fwd_hdimdiff_e4m3_paged_softcap_sm90_cu_49158569_36794cuda3std3__45__cpo6cbeginE,@object
	.size		_ZN81_INTERNAL_bf65c093_45_flash_fwd_hdimdiff_e4m3_paged_softcap_sm90_cu_49158569_36794cuda3std3__45__cpo6cbeginE,(_ZN81_INTERNAL_bf65c093_45_flash_fwd_hdimdiff_e4m3_paged_softcap_sm90_cu_49158569_36794cuda3std3__48in_placeE - _ZN81_INTERNAL_bf65c093_45_flash_fwd_hdimdiff_e4m3_paged_softcap_sm90_cu_49158569_36794cuda3std3__45__cpo6cbeginE)
_ZN81_INTERNAL_bf65c093_45_flash_fwd_hdimdiff_e4m3_paged_softcap_sm90_cu_49158569_36794cuda3std3__45__cpo6cbeginE:
	.zero		1
	.type		_ZN81_INTERNAL_bf65c093_45_flash_fwd_hdimdiff_e4m3_paged_softcap_sm90_cu_49158569_36794cuda3std3__48in_placeE,@object
	.size		_ZN81_INTERNAL_bf65c093_45_flash_fwd_hdimdiff_e4m3_paged_softcap_sm90_cu_49158569_36794cuda3std3__48in_placeE,(_ZN81_INTERNAL_bf65c093_45_flash_fwd_hdimdiff_e4m3_paged_softcap_sm90_cu_49158569_36794cuda3std6ranges3__45__cpo9iter_moveE - _ZN81_INTERNAL_bf65c093_45_flash_fwd_hdimdiff_e4m3_paged_softcap_sm90_cu_49158569_36794cuda3std3__48in_placeE)
_ZN81_INTERNAL_bf65c093_45_flash_fwd_hdimdiff_e4m3_paged_softcap_sm90_cu_49158569_36794cuda3std3__48in_placeE:
	.zero		1
	.type		_ZN81_INTERNAL_bf65c093_45_flash_fwd_hdimdiff_e4m3_paged_softcap_sm90_cu_49158569_36794cuda3std6ranges3__45__cpo9iter_moveE,@object
	.size		_ZN81_INTERNAL_bf65c093_45_flash_fwd_hdimdiff_e4m3_paged_softcap_sm90_cu_49158569_36794cuda3std6ranges3__45__cpo9iter_moveE,(_ZN81_INTERNAL_bf65c093_45_flash_fwd_hdimdiff_e4m3_paged_softcap_sm90_cu_49158569_36794cuda3std3__45__cpo5beginE - _ZN81_INTERNAL_bf65c093_45_flash_fwd_hdimdiff_e4m3_paged_softcap_sm90_cu_49158569_36794cuda3std6ranges3__45__cpo9iter_moveE)
_ZN81_INTERNAL_bf65c093_45_flash_fwd_hdimdiff_e4m3_paged_softcap_sm90_cu_49158569_36794cuda3std6ranges3__45__cpo9iter_moveE:
	.zero		1
	.type		_ZN81_INTERNAL_bf65c093_45_flash_fwd_hdimdiff_e4m3_paged_softcap_sm90_cu_49158569_36794cuda3std3__45__cpo5beginE,@object
	.size		_ZN81_INTERNAL_bf65c093_45_flash_fwd_hdimdiff_e4m3_paged_softcap_sm90_cu_49158569_36794cuda3std3__45__cpo5beginE,(_ZN81_INTERNAL_bf65c093_45_flash_fwd_hdimdiff_e4m3_paged_softcap_sm90_cu_49158569_36794cuda3std3__483_GLOBAL__N__bf65c093_45_flash_fwd_hdimdiff_e4m3_paged_softcap_sm90_cu_49158569_36796ignoreE - _ZN81_INTERNAL_bf65c093_45_flash_fwd_hdimdiff_e4m3_paged_softcap_sm90_cu_49158569_36794cuda3std3__45__cpo5beginE)
_ZN81_INTERNAL_bf65c093_45_flash_fwd_hdimdiff_e4m3_paged_softcap_sm90_cu_49158569_36794cuda3std3__45__cpo5beginE:
	.zero		1
	.type		_ZN81_INTERNAL_bf65c093_45_flash_fwd_hdimdiff_e4m3_paged_softcap_sm90_cu_49158569_36794cuda3std3__483_GLOBAL__N__bf65c093_45_flash_fwd_hdimdiff_e4m3_paged_softcap_sm90_cu_49158569_36796ignoreE,@object
	.size		_ZN81_INTERNAL_bf65c093_45_flash_fwd_hdimdiff_e4m3_paged_softcap_sm90_cu_49158569_36794cuda3std3__483_GLOBAL__N__bf65c093_45_flash_fwd_hdimdiff_e4m3_paged_softcap_sm90_cu_49158569_36796ignoreE,(_ZN81_INTERNAL_bf65c093_45_flash_fwd_hdimdiff_e4m3_paged_softcap_sm90_cu_49158569_36794cute7productE - _ZN81_INTERNAL_bf65c093_45_flash_fwd_hdimdiff_e4m3_paged_softcap_sm90_cu_49158569_36794cuda3std3__483_GLOBAL__N__bf65c093_45_flash_fwd_hdimdiff_e4m3_paged_softcap_sm90_cu_49158569_36796ignoreE)
_ZN81_INTERNAL_bf65c093_45_flash_fwd_hdimdiff_e4m3_paged_softcap_sm90_cu_49158569_36794cuda3std3__483_GLOBAL__N__bf65c093_45_flash_fwd_hdimdiff_e4m3_paged_softcap_sm90_cu_49158569_36796ignoreE:
	.zero		1
	.type		_ZN81_INTERNAL_bf65c093_45_flash_fwd_hdimdiff_e4m3_paged_softcap_sm90_cu_49158569_36794cute7productE,@object
	.size		_ZN81_INTERNAL_bf65c093_45_flash_fwd_hdimdiff_e4m3_paged_softcap_sm90_cu_49158569_36794cute7productE,(_ZN81_INTERNAL_bf65c093_45_flash_fwd_hdimdiff_e4m3_paged_softcap_sm90_cu_49158569_36794cuda3std3__45__cpo3endE - _ZN81_INTERNAL_bf65c093_45_flash_fwd_hdimdiff_e4m3_paged_softcap_sm90_cu_49158569_36794cute7productE)
_ZN81_INTERNAL_bf65c093_45_flash_fwd_hdimdiff_e4m3_paged_softcap_sm90_cu_49158569_36794cute7productE:
	.zero		1
	.type		_ZN81_INTERNAL_bf65c093_45_flash_fwd_hdimdiff_e4m3_paged_softcap_sm90_cu_49158569_36794cuda3std3__45__cpo3endE,@object
	.size		_ZN81_INTERNAL_bf65c093_45_flash_fwd_hdimdiff_e4m3_paged_softcap_sm90_cu_49158569_36794cuda3std3__45__cpo3endE,(_ZN81_INTERNAL_bf65c093_45_flash_fwd_hdimdiff_e4m3_paged_softcap_sm90_cu_49158569_36794cuda3std3__419piecewise_constructE - _ZN81_INTERNAL_bf65c093_45_flash_fwd_hdimdiff_e4m3_paged_softcap_sm90_cu_49158569_36794cuda3std3__45__cpo3endE)
_ZN81_INTERNAL_bf65c093_45_flash_fwd_hdimdiff_e4m3_paged_softcap_sm90_cu_49158569_36794cuda3std3__45__cpo3endE:
	.zero		1
	.type		_ZN81_INTERNAL_bf65c093_45_flash_fwd_hdimdiff_e4m3_paged_softcap_sm90_cu_49158569_36794cuda3std3__419piecewise_constructE,@object
	.size		_ZN81_INTERNAL_bf65c093_45_flash_fwd_hdimdiff_e4m3_paged_softcap_sm90_cu_49158569_36794cuda3std3__419piecewise_constructE,(_ZN81_INTERNAL_bf65c093_45_flash_fwd_hdimdiff_e4m3_paged_softcap_sm90_cu_49158569_36794cuda3std3__45__cpo4cendE - _ZN81_INTERNAL_bf65c093_45_flash_fwd_hdimdiff_e4m3_paged_softcap_sm90_cu_49158569_36794cuda3std3__419piecewise_constructE)
_ZN81_INTERNAL_bf65c093_45_flash_fwd_hdimdiff_e4m3_paged_softcap_sm90_cu_49158569_36794cuda3std3__419piecewise_constructE:
	.zero		1
	.type		_ZN81_INTERNAL_bf65c093_45_flash_fwd_hdimdiff_e4m3_paged_softcap_sm90_cu_49158569_36794cuda3std3__45__cpo4cendE,@object
	.size		_ZN81_INTERNAL_bf65c093_45_flash_fwd_hdimdiff_e4m3_paged_softcap_sm90_cu_49158569_36794cuda3std3__45__cpo4cendE,(_ZN81_INTERNAL_bf65c093_45_flash_fwd_hdimdiff_e4m3_paged_softcap_sm90_cu_49158569_36794cuda3std6ranges3__45__cpo4swapE - _ZN81_INTERNAL_bf65c093_45_flash_fwd_hdimdiff_e4m3_paged_softcap_sm90_cu_49158569_36794cuda3std3__45__cpo4cendE)
_ZN81_INTERNAL_bf65c093_45_flash_fwd_hdimdiff_e4m3_paged_softcap_sm90_cu_49158569_36794cuda3std3__45__cpo4cendE:
	.zero		1
	.type		_ZN81_INTERNAL_bf65c093_45_flash_fwd_hdimdiff_e4m3_paged_softcap_sm90_cu_49158569_36794cuda3std6ranges3__45__cpo4swapE,@object
	.size		_ZN81_INTERNAL_bf65c093_45_flash_fwd_hdimdiff_e4m3_paged_softcap_sm90_cu_49158569_36794cuda3std6ranges3__45__cpo4swapE,(.L_7 - _ZN81_INTERNAL_bf65c093_45_flash_fwd_hdimdiff_e4m3_paged_softcap_sm90_cu_49158569_36794cuda3std6ranges3__45__cpo4swapE)
_ZN81_INTERNAL_bf65c093_45_flash_fwd_hdimdiff_e4m3_paged_softcap_sm90_cu_49158569_36794cuda3std6ranges3__45__cpo4swapE:
	.zero		1
.L_7:


//--------------------- .nv.constant0._ZN7cutlass13device_kernelIN5flash11enable_sm90INS1_16FlashAttnFwdSm90INS1_25CollectiveMainloopFwdSm90ILi2EN4cute5tupleIJNS5_1CILi1EEES8_S8_EEENS6_IJNS7_ILi128EEENS7_ILi160EEENS7_ILi192EEEEEELi128ENS_12float_e4m3_tEfNS_4arch4Sm90ELb0ELb0ELb1ELb0ELb1ELb0ELb0ELb1ELb1ELb1ELb0ELb0EEENS1_21CollectiveEpilogueFwdINS6_IJSA_SA_SB_EEES9_NS_10bfloat16_tESG_Li256ELb0ELb1ELb0ELb1EEENS1_29StaticPersistentTileSchedulerILb0EEEEEEEEEvNT_6ParamsE --------------------------
	.section	.nv.constant0._ZN7cutlass13device_kernelIN5flash11enable_sm90INS1_16FlashAttnFwdSm90INS1_25CollectiveMainloopFwdSm90ILi2EN4cute5tupleIJNS5_1CILi1EEES8_S8_EEENS6_IJNS7_ILi128EEENS7_ILi160EEENS7_ILi192EEEEEELi128ENS_12float_e4m3_tEfNS_4arch4Sm90ELb0ELb0ELb1ELb0ELb1ELb0ELb0ELb1ELb1ELb1ELb0ELb0EEENS1_21CollectiveEpilogueFwdINS6_IJSA_SA_SB_EEES9_NS_10bfloat16_tESG_Li256ELb0ELb1ELb0ELb1EEENS1_29StaticPersistentTileSchedulerILb0EEEEEEEEEvNT_6ParamsE,"a",@progbits
	.sectionflags	@""
	.align	4
.nv.constant0._ZN7cutlass13device_kernelIN5flash11enable_sm90INS1_16FlashAttnFwdSm90INS1_25CollectiveMainloopFwdSm90ILi2EN4cute5tupleIJNS5_1CILi1EEES8_S8_EEENS6_IJNS7_ILi128EEENS7_ILi160EEENS7_ILi192EEEEEELi128ENS_12float_e4m3_tEfNS_4arch4Sm90ELb0ELb0ELb1ELb0ELb1ELb0ELb0ELb1ELb1ELb1ELb0ELb0EEENS1_21CollectiveEpilogueFwdINS6_IJSA_SA_SB_EEES9_NS_10bfloat16_tESG_Li256ELb0ELb1ELb0ELb1EEENS1_29StaticPersistentTileSchedulerILb0EEEEEEEEEvNT_6ParamsE:
	.zero		3456


//--------------------- .nv.constant0._ZN7cutlass13device_kernelIN5flash11enable_sm90INS1_16FlashAttnFwdSm90INS1_25CollectiveMainloopFwdSm90ILi2EN4cute5tupleIJNS5_1CILi1EEES8_S8_EEENS6_IJNS7_ILi128EEENS7_ILi160EEENS7_ILi192EEEEEELi128ENS_12float_e4m3_tEfNS_4arch4Sm90ELb0ELb0ELb1ELb1ELb1ELb0ELb0ELb1ELb1ELb1ELb0ELb0EEENS1_21CollectiveEpilogueFwdINS6_IJSA_SA_SB_EEES9_NS_10bfloat16_tESG_Li256ELb1ELb1ELb0ELb1EEENS1_36VarlenDynamicPersistentTileSchedulerILi128ELi160ELi256ELi128ELb0ELb1ELb1ELb0ELb1ELb1EEEEEEEEEvNT_6ParamsE --------------------------
	.section	.nv.constant0._ZN7cutlass13device_kernelIN5flash11enable_sm90INS1_16FlashAttnFwdSm90INS1_25CollectiveMainloopFwdSm90ILi2EN4cute5tupleIJNS5_1CILi1EEES8_S8_EEENS6_IJNS7_ILi128EEENS7_ILi160EEENS7_ILi192EEEEEELi128ENS_12float_e4m3_tEfNS_4arch4Sm90ELb0ELb0ELb1ELb1ELb1ELb0ELb0ELb1ELb1ELb1ELb0ELb0EEENS1_21CollectiveEpilogueFwdINS6_IJSA_SA_SB_EEES9_NS_10bfloat16_tESG_Li256ELb1ELb1ELb0ELb1EEENS1_36VarlenDynamicPersistentTileSchedulerILi128ELi160ELi256ELi128ELb0ELb1ELb1ELb0ELb1ELb1EEEEEEEEEvNT_6ParamsE,"a",@progbits
	.sectionflags	@""
	.align	4
.nv.constant0._ZN7cutlass13device_kernelIN5flash11enable_sm90INS1_16FlashAttnFwdSm90INS1_25CollectiveMainloopFwdSm90ILi2EN4cute5tupleIJNS5_1CILi1EEES8_S8_EEENS6_IJNS7_ILi128EEENS7_ILi160EEENS7_ILi192EEEEEELi128ENS_12float_e4m3_tEfNS_4arch4Sm90ELb0ELb0ELb1ELb1ELb1ELb0ELb0ELb1ELb1ELb1ELb0ELb0EEENS1_21CollectiveEpilogueFwdINS6_IJSA_SA_SB_EEES9_NS_10bfloat16_tESG_Li256ELb1ELb1ELb0ELb1EEENS1_36VarlenDynamicPersistentTileSchedulerILi128ELi160ELi256ELi128ELb0ELb1ELb1ELb0ELb1ELb1EEEEEEEEEvNT_6ParamsE:
	.zero		3584


//--------------------- .nv.constant0._ZN7cutlass13device_kernelIN5flash11enable_sm90INS1_16FlashAttnFwdSm90INS1_25CollectiveMainloopFwdSm90ILi2EN4cute5tupleIJNS5_1CILi1EEES8_S8_EEENS6_IJNS7_ILi128EEENS7_ILi160EEENS7_ILi192EEEEEELi128ENS_12float_e4m3_tEfNS_4arch4Sm90ELb0ELb0ELb1ELb1ELb1ELb1ELb0ELb1ELb1ELb1ELb0ELb0EEENS1_21CollectiveEpilogueFwdINS6_IJSA_SA_SB_EEES9_NS_10bfloat16_tESG_Li256ELb1ELb1ELb0ELb1EEENS1_36VarlenDynamicPersistentTileSchedulerILi128ELi160ELi256ELi128ELb0ELb1ELb1ELb0ELb1ELb1EEEEEEEEEvNT_6ParamsE --------------------------
	.section	.nv.constant0._ZN7cutlass13device_kernelIN5flash11enable_sm90INS1_16FlashAttnFwdSm90INS1_25CollectiveMainloopFwdSm90ILi2EN4cute5tupleIJNS5_1CILi1EEES8_S8_EEENS6_IJNS7_ILi128EEENS7_ILi160EEENS7_ILi192EEEEEELi128ENS_12float_e4m3_tEfNS_4arch4Sm90ELb0ELb0ELb1ELb1ELb1ELb1ELb0ELb1ELb1ELb1ELb0ELb0EEENS1_21CollectiveEpilogueFwdINS6_IJSA_SA_SB_EEES9_NS_10bfloat16_tESG_Li256ELb1ELb1ELb0ELb1EEENS1_36VarlenDynamicPersistentTileSchedulerILi128ELi160ELi256ELi128ELb0ELb1ELb1ELb0ELb1ELb1EEEEEEEEEvNT_6ParamsE,"a",@progbits
	.sectionflags	@""
	.align	4
.nv.constant0._ZN7cutlass13device_kernelIN5flash11enable_sm90INS1_16FlashAttnFwdSm90INS1_25CollectiveMainloopFwdSm90ILi2EN4cute5tupleIJNS5_1CILi1EEES8_S8_EEENS6_IJNS7_ILi128EEENS7_ILi160EEENS7_ILi192EEEEEELi128ENS_12float_e4m3_tEfNS_4arch4Sm90ELb0ELb0ELb1ELb1ELb1ELb1ELb0ELb1ELb1ELb1ELb0ELb0EEENS1_21CollectiveEpilogueFwdINS6_IJSA_SA_SB_EEES9_NS_10bfloat16_tESG_Li256ELb1ELb1ELb0ELb1EEENS1_36VarlenDynamicPersistentTileSchedulerILi128ELi160ELi256ELi128ELb0ELb1ELb1ELb0ELb1ELb1EEEEEEEEEvNT_6ParamsE:
	.zero		3584


//--------------------- .nv.constant0._ZN7cutlass13device_kernelIN5flash11enable_sm90INS1_16FlashAttnFwdSm90INS1_25CollectiveMainloopFwdSm90ILi2EN4cute5tupleIJNS5_1CILi1EEES8_S8_EEENS6_IJNS7_ILi128EEESA_NS7_ILi192EEEEEELi128ENS_12float_e4m3_tEfNS_4arch4Sm90ELb0ELb1ELb1ELb0ELb1ELb0ELb0ELb1ELb1ELb1ELb0ELb0EEENS1_21CollectiveEpilogueFwdINS6_IJSA_SA_SA_EEES9_NS_10bfloat16_tESF_Li256ELb0ELb1ELb0ELb1EEENS1_30DynamicPersistentTileSchedulerILi256ELi128ELb0ELb1ELb1EEEEEEEEEvNT_6ParamsE --------------------------
	.section	.nv.constant0._ZN7cutlass13device_kernelIN5flash11enable_sm90INS1_16FlashAttnFwdSm90INS1_25CollectiveMainloopFwdSm90ILi2EN4cute5tupleIJNS5_1CILi1EEES8_S8_EEENS6_IJNS7_ILi128EEESA_NS7_ILi192EEEEEELi128ENS_12float_e4m3_tEfNS_4arch4Sm90ELb0ELb1ELb1ELb0ELb1ELb0ELb0ELb1ELb1ELb1ELb0ELb0EEENS1_21CollectiveEpilogueFwdINS6_IJSA_SA_SA_EEES9_NS_10bfloat16_tESF_Li256ELb0ELb1ELb0ELb1EEENS1_30DynamicPersistentTileSchedulerILi256ELi128ELb0ELb1ELb1EEEEEEEEEvNT_6ParamsE,"a",@progbits
	.sectionflags	@""
	.align	4
.nv.constant0._ZN7cutlass13device_kernelIN5flash11enable_sm90INS1_16FlashAttnFwdSm90INS1_25CollectiveMainloopFwdSm90ILi2EN4cute5tupleIJNS5_1CILi1EEES8_S8_EEENS6_IJNS7_ILi128EEESA_NS7_ILi192EEEEEELi128ENS_12float_e4m3_tEfNS_4arch4Sm90ELb0ELb1ELb1ELb0ELb1ELb0ELb0ELb1ELb1ELb1ELb0ELb0EEENS1_21CollectiveEpilogueFwdINS6_IJSA_SA_SA_EEES9_NS_10bfloat16_tESF_Li256ELb0ELb1ELb0ELb1EEENS1_30DynamicPersistentTileSchedulerILi256ELi128ELb0ELb1ELb1EEEEEEEEEvNT_6ParamsE:
	.zero		3584


//--------------------- .nv.constant0._ZN7cutlass13device_kernelIN5flash11enable_sm90INS1_16FlashAttnFwdSm90INS1_25CollectiveMainloopFwdSm90ILi2EN4cute5tupleIJNS5_1CILi1EEES8_S8_EEENS6_IJNS7_ILi128EEESA_NS7_ILi192EEEEEELi128ENS_12float_e4m3_tEfNS_4arch4Sm90ELb0ELb1ELb1ELb1ELb1ELb0ELb0ELb1ELb1ELb1ELb0ELb0EEENS1_21CollectiveEpilogueFwdINS6_IJSA_SA_SA_EEES9_NS_10bfloat16_tESF_Li256ELb1ELb1ELb0ELb1EEENS1_36VarlenDynamicPersistentTileSchedulerILi128ELi128ELi256ELi128ELb0ELb1ELb1ELb1ELb0ELb1EEEEEEEEEvNT_6ParamsE --------------------------
	.section	.nv.constant0._ZN7cutlass13device_kernelIN5flash11enable_sm90INS1_16FlashAttnFwdSm90INS1_25CollectiveMainloopFwdSm90ILi2EN4cute5tupleIJNS5_1CILi1EEES8_S8_EEENS6_IJNS7_ILi128EEESA_NS7_ILi192EEEEEELi128ENS_12float_e4m3_tEfNS_4arch4Sm90ELb0ELb1ELb1ELb1ELb1ELb0ELb0ELb1ELb1ELb1ELb0ELb0EEENS1_21CollectiveEpilogueFwdINS6_IJSA_SA_SA_EEES9_NS_10bfloat16_tESF_Li256ELb1ELb1ELb0ELb1EEENS1_36VarlenDynamicPersistentTileSchedulerILi128ELi128ELi256ELi128ELb0ELb1ELb1ELb1ELb0ELb1EEEEEEEEEvNT_6ParamsE,"a",@progbits
	.sectionflags	@""
	.align	4
.nv.constant0._ZN7cutlass13device_kernelIN5flash11enable_sm90INS1_16FlashAttnFwdSm90INS1_25CollectiveMainloopFwdSm90ILi2EN4cute5tupleIJNS5_1CILi1EEES8_S8_EEENS6_IJNS7_ILi128EEESA_NS7_ILi192EEEEEELi128ENS_12float_e4m3_tEfNS_4arch4Sm90ELb0ELb1ELb1ELb1ELb1ELb0ELb0ELb1ELb1ELb1ELb0ELb0EEENS1_21CollectiveEpilogueFwdINS6_IJSA_SA_SA_EEES9_NS_10bfloat16_tESF_Li256ELb1ELb1ELb0ELb1EEENS1_36VarlenDynamicPersistentTileSchedulerILi128ELi128ELi256ELi128ELb0ELb1ELb1ELb1ELb0ELb1EEEEEEEEEvNT_6ParamsE:
	.zero		3584


//--------------------- .nv.constant0._ZN7cutlass13device_kernelIN5flash11enable_sm90INS1_16FlashAttnFwdSm90INS1_25CollectiveMainloopFwdSm90ILi2EN4cute5tupleIJNS5_1CILi1EEES8_S8_EEENS6_IJNS7_ILi128EEESA_NS7_ILi192EEEEEELi128ENS_12float_e4m3_tEfNS_4arch4Sm90ELb0ELb1ELb1ELb1ELb1ELb1ELb0ELb1ELb1ELb1ELb0ELb0EEENS1_21CollectiveEpilogueFwdINS6_IJSA_SA_SA_EEES9_NS_10bfloat16_tESF_Li256ELb1ELb1ELb0ELb1EEENS1_36VarlenDynamicPersistentTileSchedulerILi128ELi128ELi256ELi128ELb0ELb1ELb1ELb1ELb0ELb1EEEEEEEEEvNT_6ParamsE --------------------------
	.section	.nv.constant0._ZN7cutlass13device_kernelIN5flash11enable_sm90INS1_16FlashAttnFwdSm90INS1_25CollectiveMainloopFwdSm90ILi2EN4cute5tupleIJNS5_1CILi1EEES8_S8_EEENS6_IJNS7_ILi128EEESA_NS7_ILi192EEEEEELi128ENS_12float_e4m3_tEfNS_4arch4Sm90ELb0ELb1ELb1ELb1ELb1ELb1ELb0ELb1ELb1ELb1ELb0ELb0EEENS1_21CollectiveEpilogueFwdINS6_IJSA_SA_SA_EEES9_NS_10bfloat16_tESF_Li256ELb1ELb1ELb0ELb1EEENS1_36VarlenDynamicPersistentTileSchedulerILi128ELi128ELi256ELi128ELb0ELb1ELb1ELb1ELb0ELb1EEEEEEEEEvNT_6ParamsE,"a",@progbits
	.sectionflags	@""
	.align	4
.nv.constant0._ZN7cutlass13device_kernelIN5flash11enable_sm90INS1_16FlashAttnFwdSm90INS1_25CollectiveMainloopFwdSm90ILi2EN4cute5tupleIJNS5_1CILi1EEES8_S8_EEENS6_IJNS7_ILi128EEESA_NS7_ILi192EEEEEELi128ENS_12float_e4m3_tEfNS_4arch4Sm90ELb0ELb1ELb1ELb1ELb1ELb1ELb0ELb1ELb1ELb1ELb0ELb0EEENS1_21CollectiveEpilogueFwdINS6_IJSA_SA_SA_EEES9_NS_10bfloat16_tESF_Li256ELb1ELb1ELb0ELb1EEENS1_36VarlenDynamicPersistentTileSchedulerILi128ELi128ELi256ELi128ELb0ELb1ELb1ELb1ELb0ELb1EEEEEEEEEvNT_6ParamsE:
	.zero		3584


//--------------------- .nv.constant0._ZN7cutlass13device_kernelIN5flash11enable_sm90INS1_16FlashAttnFwdSm90INS1_25CollectiveMainloopFwdSm90ILi2EN4cute5tupleIJNS5_1CILi1EEES8_S8_EEENS6_IJNS7_ILi128EEENS7_ILi160EEENS7_ILi192EEEEEELi128ENS_12float_e4m3_tEfNS_4arch4Sm90ELb1ELb0ELb1ELb0ELb1ELb0ELb0ELb1ELb1ELb1ELb0ELb0EEENS1_21CollectiveEpilogueFwdINS6_IJSA_SA_SB_EEES9_NS_10bfloat16_tESG_Li256ELb0ELb1ELb0ELb1EEENS1_30DynamicPersistentTileSchedulerILi256ELi128ELb0ELb1ELb1EEEEEEEEEvNT_6ParamsE --------------------------
	.section	.nv.constant0._ZN7cutlass13device_kernelIN5flash11enable_sm90INS1_16FlashAttnFwdSm90INS1_25CollectiveMainloopFwdSm90ILi2EN4cute5tupleIJNS5_1CILi1EEES8_S8_EEENS6_IJNS7_ILi128EEENS7_ILi160EEENS7_ILi192EEEEEELi128ENS_12float_e4m3_tEfNS_4arch4Sm90ELb1ELb0ELb1ELb0ELb1ELb0ELb0ELb1ELb1ELb1ELb0ELb0EEENS1_21CollectiveEpilogueFwdINS6_IJSA_SA_SB_EEES9_NS_10bfloat16_tESG_Li256ELb0ELb1ELb0ELb1EEENS1_30DynamicPersistentTileSchedulerILi256ELi128ELb0ELb1ELb1EEEEEEEEEvNT_6ParamsE,"a",@progbits
	.sectionflags	@""
	.align	4
.nv.constant0._ZN7cutlass13device_kernelIN5flash11enable_sm90INS1_16FlashAttnFwdSm90INS1_25CollectiveMainloopFwdSm90ILi2EN4cute5tupleIJNS5_1CILi1EEES8_S8_EEENS6_IJNS7_ILi128EEENS7_ILi160EEENS7_ILi192EEEEEELi128ENS_12float_e4m3_tEfNS_4arch4Sm90ELb1ELb0ELb1ELb0ELb1ELb0ELb0ELb1ELb1ELb1ELb0ELb0EEENS1_21CollectiveEpilogueFwdINS6_IJSA_SA_SB_EEES9_NS_10bfloat16_tESG_Li256ELb0ELb1ELb0ELb1EEENS1_30DynamicPersistentTileSchedulerILi256ELi128ELb0ELb1ELb1EEEEEEEEEvNT_6ParamsE:
	.zero		3584


//--------------------- .nv.constant0._ZN7cutlass13device_kernelIN5flash11enable_sm90INS1_16FlashAttnFwdSm90INS1_25CollectiveMainloopFwdSm90ILi2EN4cute5tupleIJNS5_1CILi1EEES8_S8_EEENS6_IJNS7_ILi128EEENS7_ILi160EEENS7_ILi192EEEEEELi128ENS_12float_e4m3_tEfNS_4arch4Sm90ELb1ELb0ELb1ELb1ELb1ELb0ELb0ELb1ELb1ELb1ELb0ELb0EEENS1_21CollectiveEpilogueFwdINS6_IJSA_SA_SB_EEES9_NS_10bfloat16_tESG_Li256ELb1ELb1ELb0ELb1EEENS1_36VarlenDynamicPersistentTileSchedulerILi128ELi160ELi256ELi128ELb0ELb1ELb1ELb1ELb1ELb1EEEEEEEEEvNT_6ParamsE --------------------------
	.section	.nv.constant0._ZN7cutlass13device_kernelIN5flash11enable_sm90INS1_16FlashAttnFwdSm90INS1_25CollectiveMainloopFwdSm90ILi2EN4cute5tupleIJNS5_1CILi1EEES8_S8_EEENS6_IJNS7_ILi128EEENS7_ILi160EEENS7_ILi192EEEEEELi128ENS_12float_e4m3_tEfNS_4arch4Sm90ELb1ELb0ELb1ELb1ELb1ELb0ELb0ELb1ELb1ELb1ELb0ELb0EEENS1_21CollectiveEpilogueFwdINS6_IJSA_SA_SB_EEES9_NS_10bfloat16_tESG_Li256ELb1ELb1ELb0ELb1EEENS1_36VarlenDynamicPersistentTileSchedulerILi128ELi160ELi256ELi128ELb0ELb1ELb1ELb1ELb1ELb1EEEEEEEEEvNT_6ParamsE,"a",@progbits
	.sectionflags	@""
	.align	4
.nv.constant0._ZN7cutlass13device_kernelIN5flash11enable_sm90INS1_16FlashAttnFwdSm90INS1_25CollectiveMainloopFwdSm90ILi2EN4cute5tupleIJNS5_1CILi1EEES8_S8_EEENS6_IJNS7_ILi128EEENS7_ILi160EEENS7_ILi192EEEEEELi128ENS_12float_e4m3_tEfNS_4arch4Sm90ELb1ELb0ELb1ELb1ELb1ELb0ELb0ELb1ELb1ELb1ELb0ELb0EEENS1_21CollectiveEpilogueFwdINS6_IJSA_SA_SB_EEES9_NS_10bfloat16_tESG_Li256ELb1ELb1ELb0ELb1EEENS1_36VarlenDynamicPersistentTileSchedulerILi128ELi160ELi256ELi128ELb0ELb1ELb1ELb1ELb1ELb1EEEEEEEEEvNT_6ParamsE:
	.zero		3584


//--------------------- .nv.constant0._ZN7cutlass13device_kernelIN5flash11enable_sm90INS1_16FlashAttnFwdSm90INS1_25CollectiveMainloopFwdSm90ILi2EN4cute5tupleIJNS5_1CILi1EEES8_S8_EEENS6_IJNS7_ILi128EEENS7_ILi160EEENS7_ILi192EEEEEELi128ENS_12float_e4m3_tEfNS_4arch4Sm90ELb1ELb0ELb1ELb1ELb1ELb1ELb0ELb1ELb1ELb1ELb0ELb0EEENS1_21CollectiveEpilogueFwdINS6_IJSA_SA_SB_EEES9_NS_10bfloat16_tESG_Li256ELb1ELb1ELb0ELb1EEENS1_36VarlenDynamicPersistentTileSchedulerILi128ELi160ELi256ELi128ELb0ELb1ELb1ELb1ELb1ELb1EEEEEEEEEvNT_6ParamsE --------------------------
	.section	.nv.constant0._ZN7cutlass13device_kernelIN5flash11enable_sm90INS1_16FlashAttnFwdSm90INS1_25CollectiveMainloopFwdSm90ILi2EN4cute5tupleIJNS5_1CILi1EEES8_S8_EEENS6_IJNS7_ILi128EEENS7_ILi160EEENS7_ILi192EEEEEELi128ENS_12float_e4m3_tEfNS_4arch4Sm90ELb1ELb0ELb1ELb1ELb1ELb1ELb0ELb1ELb1ELb1ELb0ELb0EEENS1_21CollectiveEpilogueFwdINS6_IJSA_SA_SB_EEES9_NS_10bfloat16_tESG_Li256ELb1ELb1ELb0ELb1EEENS1_36VarlenDynamicPersistentTileSchedulerILi128ELi160ELi256ELi128ELb0ELb1ELb1ELb1ELb1ELb1EEEEEEEEEvNT_6ParamsE,"a",@progbits
	.sectionflags	@""
	.align	4
.nv.constant0._ZN7cutlass13device_kernelIN5flash11enable_sm90INS1_16FlashAttnFwdSm90INS1_25CollectiveMainloopFwdSm90ILi2EN4cute5tupleIJNS5_1CILi1EEES8_S8_EEENS6_IJNS7_ILi128EEENS7_ILi160EEENS7_ILi192EEEEEELi128ENS_12float_e4m3_tEfNS_4arch4Sm90ELb1ELb0ELb1ELb1ELb1ELb1ELb0ELb1ELb1ELb1ELb0ELb0EEENS1_21CollectiveEpilogueFwdINS6_IJSA_SA_SB_EEES9_NS_10bfloat16_tESG_Li256ELb1ELb1ELb0ELb1EEENS1_36VarlenDynamicPersistentTileSchedulerILi128ELi160ELi256ELi128ELb0ELb1ELb1ELb1ELb1ELb1EEEEEEEEEvNT_6ParamsE:
	.zero		3584


//--------------------- SYMBOLS --------------------------

	.type		.nv.reservedSmem.offset0,@object
	.size		.nv.reservedSmem.offset0,0x4
